// auto-generated by cutlass_sweep.gemm — config: {"arch": "sm_90", "cluster_m": 1, "cluster_n": 1, "dtype": "tf32", "stages": 4, "tile_k": 128, "tile_m": 256, "tile_n": 256}
#include "cutlass/cutlass.h"
#include "cutlass/gemm/collective/collective_builder.hpp"
#include "cutlass/gemm/device/gemm_universal_adapter.h"
#include "cutlass/gemm/kernel/gemm_universal.hpp"
#include "cutlass/epilogue/collective/collective_builder.hpp"

using ElemA = cutlass::tfloat32_t;
using ElemB = cutlass::tfloat32_t;
using ElemCD = cutlass::tfloat32_t;
using Acc  = float;
using TileShape    = cute::Shape<cute::_256, cute::_256, cute::_128>;
using ClusterShape = cute::Shape<cute::_1, cute::_1, cute::_1>;

using CollectiveEpilogue = typename cutlass::epilogue::collective::CollectiveBuilder<
    cutlass::arch::Sm90, cutlass::arch::OpClassTensorOp,
    TileShape, ClusterShape,
    cutlass::epilogue::collective::EpilogueTileAuto,
    Acc, Acc,
    ElemCD, cutlass::layout::RowMajor, 128 / cutlass::sizeof_bits<ElemCD>::value,
    ElemCD, cutlass::layout::RowMajor, 128 / cutlass::sizeof_bits<ElemCD>::value,
    cutlass::epilogue::collective::EpilogueScheduleAuto
  >::CollectiveOp;

using CollectiveMainloop = typename cutlass::gemm::collective::CollectiveBuilder<
    cutlass::arch::Sm90, cutlass::arch::OpClassTensorOp,
    ElemA, cutlass::layout::RowMajor, 128 / cutlass::sizeof_bits<ElemA>::value,
    ElemB, cutlass::layout::ColumnMajor, 128 / cutlass::sizeof_bits<ElemB>::value,
    Acc,
    TileShape, ClusterShape,
    cutlass::gemm::collective::StageCount<4>,
    cutlass::gemm::collective::KernelScheduleAuto
  >::CollectiveOp;

using GemmKernel = cutlass::gemm::kernel::GemmUniversal<
    cute::Shape<int,int,int,int>,
    CollectiveMainloop,
    CollectiveEpilogue
>;
using Gemm = cutlass::gemm::device::GemmUniversalAdapter<GemmKernel>;

// Force the device kernel symbol into the cubin without needing a host main.
auto* _anchor = &cutlass::device_kernel<GemmKernel>;


// ===== COMPILED SASS (sm_90a) =====

	.target	sm_90a

	.elftype	@"ET_EXEC"


//--------------------- .note.nv.tkinfo           --------------------------
	.section	.note.nv.tkinfo,"",@"SHT_NOTE"
	.sectionflags	@"SHF_NOTE_NV_TKINFO"
	.tkinfo
        /*0018*/ 	.word	0x00000002
        /*0030*/ 	.string	""
        /*0030*/ 	.string	"ptxas"
        /*0030*/ 	.string	"Cuda compilation tools, release 13.0, V13.0.88"
        /*0030*/ 	.string	"Build cuda_13.0.r13.0/compiler.36424714_0"
        /*0030*/ 	.string	"-arch sm_90a -m 64 "



//--------------------- .note.nv.cuinfo           --------------------------
	.section	.note.nv.cuinfo,"",@"SHT_NOTE"
	.sectionflags	@"SHF_NOTE_NV_CUINFO"
        /*0018*/ 	.short	0x0002
        /*001a*/ 	.short	0x005a
        /*001c*/ 	.short	0x0082
	.zero		2


//--------------------- .nv.info                  --------------------------
	.section	.nv.info,"",@"SHT_CUDA_INFO"
	.align	4


	//----- nvinfo : EIATTR_REGCOUNT
	.align		4
        /*0000*/ 	.byte	0x04, 0x2f
        /*0002*/ 	.short	(.L_15 - .L_14)
	.align		4
.L_14:
        /*0004*/ 	.word	index@(_ZN7cutlass13device_kernelINS_4gemm6kernel13GemmUniversalIN4cute5tupleIJiiiiEEENS1_10collective13CollectiveMmaINS1_34MainloopSm90TmaGmmaWarpSpecializedILi4ENS5_IJNS4_1CILi1EEESB_SB_EEENS1_35KernelTmaWarpSpecializedCooperativeEEENS5_IJNSA_ILi256EEESF_NSA_ILi128EEEEEENS_10tfloat32_tENS5_IJlSB_lEEESI_SJ_NS4_8TiledMMAINS4_8MMA_AtomIJNS4_4SM904GMMA30MMA_64x256x8_F32TF32TF32_SS_TNILNSN_7ScaleInE1ELSP_1EEEEEENS4_6LayoutINS5_IJNSA_ILi2EEESB_SB_EEENS5_IJSB_NSA_ILi0EEESV_EEEEENS5_IJNS4_10UnderscoreESY_SY_EEEEENS4_13SM90_TMA_LOADENS4_14ComposedLayoutINS4_7SwizzleILi3ELi4ELi3EEENS4_18smem_ptr_flag_bitsILi32EEENSS_INS5_IJNSA_ILi8EEENSA_ILi32EEEEEENS5_IJS18_SB_EEEEEEEvNS4_8identityES11_S1C_vS1D_EENS_8epilogue10collective6detail29Sm90TmaWarpSpecializedAdapterINS1G_15DefaultEpilogueISI_SJ_SJ_NS1F_6thread17LinearCombinationISI_Li1EffLNS1K_9ScaleType4KindE0ELNS_15FloatRoundStyleE2ESI_EENS1_15EpilogueDefaultEEEEEvvEEEEvNT_6ParamsE)
        /*0008*/ 	.word	0x000000a8


	//----- nvinfo : EIATTR_FRAME_SIZE
	.align		4
.L_15:
        /*000c*/ 	.byte	0x04, 0x11
        /*000e*/ 	.short	(.L_17 - .L_16)
	.align		4
.L_16:
        /*0010*/ 	.word	index@(_ZN7cutlass13device_kernelINS_4gemm6kernel13GemmUniversalIN4cute5tupleIJiiiiEEENS1_10collective13CollectiveMmaINS1_34MainloopSm90TmaGmmaWarpSpecializedILi4ENS5_IJNS4_1CILi1EEESB_SB_EEENS1_35KernelTmaWarpSpecializedCooperativeEEENS5_IJNSA_ILi256EEESF_NSA_ILi128EEEEEENS_10tfloat32_tENS5_IJlSB_lEEESI_SJ_NS4_8TiledMMAINS4_8MMA_AtomIJNS4_4SM904GMMA30MMA_64x256x8_F32TF32TF32_SS_TNILNSN_7ScaleInE1ELSP_1EEEEEENS4_6LayoutINS5_IJNSA_ILi2EEESB_SB_EEENS5_IJSB_NSA_ILi0EEESV_EEEEENS5_IJNS4_10UnderscoreESY_SY_EEEEENS4_13SM90_TMA_LOADENS4_14ComposedLayoutINS4_7SwizzleILi3ELi4ELi3EEENS4_18smem_ptr_flag_bitsILi32EEENSS_INS5_IJNSA_ILi8EEENSA_ILi32EEEEEENS5_IJS18_SB_EEEEEEEvNS4_8identityES11_S1C_vS1D_EENS_8epilogue10collective6detail29Sm90TmaWarpSpecializedAdapterINS1G_15DefaultEpilogueISI_SJ_SJ_NS1F_6thread17LinearCombinationISI_Li1EffLNS1K_9ScaleType4KindE0ELNS_15FloatRoundStyleE2ESI_EENS1_15EpilogueDefaultEEEEEvvEEEEvNT_6ParamsE)
        /*0014*/ 	.word	0x000017d8


	//----- nvinfo : EIATTR_MIN_STACK_SIZE
	.align		4
.L_17:
        /*0018*/ 	.byte	0x04, 0x12
        /*001a*/ 	.short	(.L_19 - .L_18)
	.align		4
.L_18:
        /*001c*/ 	.word	index@(_ZN7cutlass13device_kernelINS_4gemm6kernel13GemmUniversalIN4cute5tupleIJiiiiEEENS1_10collective13CollectiveMmaINS1_34MainloopSm90TmaGmmaWarpSpecializedILi4ENS5_IJNS4_1CILi1EEESB_SB_EEENS1_35KernelTmaWarpSpecializedCooperativeEEENS5_IJNSA_ILi256EEESF_NSA_ILi128EEEEEENS_10tfloat32_tENS5_IJlSB_lEEESI_SJ_NS4_8TiledMMAINS4_8MMA_AtomIJNS4_4SM904GMMA30MMA_64x256x8_F32TF32TF32_SS_TNILNSN_7ScaleInE1ELSP_1EEEEEENS4_6LayoutINS5_IJNSA_ILi2EEESB_SB_EEENS5_IJSB_NSA_ILi0EEESV_EEEEENS5_IJNS4_10UnderscoreESY_SY_EEEEENS4_13SM90_TMA_LOADENS4_14ComposedLayoutINS4_7SwizzleILi3ELi4ELi3EEENS4_18smem_ptr_flag_bitsILi32EEENSS_INS5_IJNSA_ILi8EEENSA_ILi32EEEEEENS5_IJS18_SB_EEEEEEEvNS4_8identityES11_S1C_vS1D_EENS_8epilogue10collective6detail29Sm90TmaWarpSpecializedAdapterINS1G_15DefaultEpilogueISI_SJ_SJ_NS1F_6thread17LinearCombinationISI_Li1EffLNS1K_9ScaleType4KindE0ELNS_15FloatRoundStyleE2ESI_EENS1_15EpilogueDefaultEEEEEvvEEEEvNT_6ParamsE)
        /*0020*/ 	.word	0x000017d8
.L_19:


//--------------------- .nv.compat                --------------------------
	.section	.nv.compat,"",@"SHT_CUDA_COMPAT_INFO"
	.align	4
        /*0000*/ 	.byte	0x02, 0x09, 0x01, 0x00, 0x02, 0x02, 0x04, 0x00, 0x02, 0x05, 0x05, 0x00, 0x03, 0x07, 0x01, 0x01
        /*0010*/ 	.byte	0x02, 0x03, 0x01, 0x00, 0x02, 0x06, 0x01, 0x00, 0x04, 0x0b, 0x08, 0x00, 0x00, 0x00, 0x00, 0x00
        /*0020*/ 	.byte	0x00, 0x00, 0x00, 0x00


//--------------------- .nv.info._ZN7cutlass13device_kernelINS_4gemm6kernel13GemmUniversalIN4cute5tupleIJiiiiEEENS1_10collective13CollectiveMmaINS1_34MainloopSm90TmaGmmaWarpSpecializedILi4ENS5_IJNS4_1CILi1EEESB_SB_EEENS1_35KernelTmaWarpSpecializedCooperativeEEENS5_IJNSA_ILi256EEESF_NSA_ILi128EEEEEENS_10tfloat32_tENS5_IJlSB_lEEESI_SJ_NS4_8TiledMMAINS4_8MMA_AtomIJNS4_4SM904GMMA30MMA_64x256x8_F32TF32TF32_SS_TNILNSN_7ScaleInE1ELSP_1EEEEEENS4_6LayoutINS5_IJNSA_ILi2EEESB_SB_EEENS5_IJSB_NSA_ILi0EEESV_EEEEENS5_IJNS4_10UnderscoreESY_SY_EEEEENS4_13SM90_TMA_LOADENS4_14ComposedLayoutINS4_7SwizzleILi3ELi4ELi3EEENS4_18smem_ptr_flag_bitsILi32EEENSS_INS5_IJNSA_ILi8EEENSA_ILi32EEEEEENS5_IJS18_SB_EEEEEEEvNS4_8identityES11_S1C_vS1D_EENS_8epilogue10collective6detail29Sm90TmaWarpSpecializedAdapterINS1G_15DefaultEpilogueISI_SJ_SJ_NS1F_6thread17LinearCombinationISI_Li1EffLNS1K_9ScaleType4KindE0ELNS_15FloatRoundStyleE2ESI_EENS1_15EpilogueDefaultEEEEEvvEEEEvNT_6ParamsE --------------------------
	.section	.nv.info._ZN7cutlass13device_kernelINS_4gemm6kernel13GemmUniversalIN4cute5tupleIJiiiiEEENS1_10collective13CollectiveMmaINS1_34MainloopSm90TmaGmmaWarpSpecializedILi4ENS5_IJNS4_1CILi1EEESB_SB_EEENS1_35KernelTmaWarpSpecializedCooperativeEEENS5_IJNSA_ILi256EEESF_NSA_ILi128EEEEEENS_10tfloat32_tENS5_IJlSB_lEEESI_SJ_NS4_8TiledMMAINS4_8MMA_AtomIJNS4_4SM904GMMA30MMA_64x256x8_F32TF32TF32_SS_TNILNSN_7ScaleInE1ELSP_1EEEEEENS4_6LayoutINS5_IJNSA_ILi2EEESB_SB_EEENS5_IJSB_NSA_ILi0EEESV_EEEEENS5_IJNS4_10UnderscoreESY_SY_EEEEENS4_13SM90_TMA_LOADENS4_14ComposedLayoutINS4_7SwizzleILi3ELi4ELi3EEENS4_18smem_ptr_flag_bitsILi32EEENSS_INS5_IJNSA_ILi8EEENSA_ILi32EEEEEENS5_IJS18_SB_EEEEEEEvNS4_8identityES11_S1C_vS1D_EENS_8epilogue10collective6detail29Sm90TmaWarpSpecializedAdapterINS1G_15DefaultEpilogueISI_SJ_SJ_NS1F_6thread17LinearCombinationISI_Li1EffLNS1K_9ScaleType4KindE0ELNS_15FloatRoundStyleE2ESI_EENS1_15EpilogueDefaultEEEEEvvEEEEvNT_6ParamsE,"",@"SHT_CUDA_INFO"
	.sectionflags	@""
	.align	4


	//----- nvinfo : EIATTR_CUDA_API_VERSION
	.align		4
        /*0000*/ 	.byte	0x04, 0x37
        /*0002*/ 	.short	(.L_21 - .L_20)
.L_20:
        /*0004*/ 	.word	0x00000082


	//----- nvinfo : EIATTR_KPARAM_INFO
	.align		4
.L_21:
        /*0008*/ 	.byte	0x04, 0x17
        /*000a*/ 	.short	(.L_23 - .L_22)
.L_22:
        /*000c*/ 	.word	0x00000000
        /*0010*/ 	.short	0x0000
        /*0012*/ 	.short	0x0070
        /*0014*/ 	.byte	0x00, 0xf0, 0x01, 0x10


	//----- nvinfo : EIATTR_SPARSE_MMA_MASK
	.align		4
.L_23:
        /*0018*/ 	.byte	0x03, 0x50
        /*001a*/ 	.short	0x0000


	//----- nvinfo : EIATTR_MAXREG_COUNT
	.align		4
        /*001c*/ 	.byte	0x03, 0x1b
        /*001e*/ 	.short	0x00a8


	//----- nvinfo : EIATTR_NUM_BARRIERS
	.align		4
        /*0020*/ 	.byte	0x02, 0x4c
        /*0022*/ 	.byte	0x01
	.zero		1


	//----- nvinfo : EIATTR_EXTERNS
	.align		4
        /*0024*/ 	.byte	0x04, 0x0f
        /*0026*/ 	.short	(.L_25 - .L_24)


	//   ....[0]....
	.align		4
.L_24:
        /*0028*/ 	.word	index@(__assertfail)


	//----- nvinfo : EIATTR_ANNOTATIONS
	.align		4
.L_25:
        /*002c*/ 	.byte	0x04, 0x55
        /*002e*/ 	.short	(.L_27 - .L_26)


	//   ....[0]....
.L_26:
        /*0030*/ 	.word	0x00000001
        /*0034*/ 	.byte	0xa0, 0x06, 0x00, 0x00, 0x01, 0x00, 0x00, 0x00, 0xa0, 0x14, 0x00, 0x00, 0x01, 0x00, 0x00, 0x00
        /* <DEDUP_REMOVED lines=2721> */
        /*aa54*/ 	.byte	0xa0, 0x24, 0x03, 0x00, 0x01, 0x00, 0x00, 0x00, 0x40, 0x26, 0x03, 0x00


	//----- nvinfo : EIATTR_MERCURY_ISA_VERSION
	.align		4
.L_27:
        /*aa60*/ 	.byte	0x03, 0x5f
        /*aa62*/ 	.short	0x0101


	//----- nvinfo : EIATTR_INT_WARP_WIDE_INSTR_OFFSETS
	.align		4
        /*aa64*/ 	.byte	0x04, 0x31
        /*aa66*/ 	.short	(.L_29 - .L_28)


	//   ....[0]....
.L_28:
        /*aa68*/ 	.word	0x00000500


	//   ....[1]....
        /*aa6c*/ 	.word	0x00000510


	//   ....[2]....
        /*aa70*/ 	.word	0x000005a0


	//----- nvinfo : EIATTR_COOP_GROUP_MASK_REGIDS
	.align		4
.L_29:
        /*aa74*/ 	.byte	0x04, 0x29
        /*aa76*/ 	.short	(.L_31 - .L_30)


	//   ....[0]....
.L_30:
        /*aa78*/ 	.word	0xffffffff


	//   ....[1]....
        /*aa7c*/ 	.word	0xffffffff


	//   ....[2]....
        /*aa80*/ 	.word	0xffffffff


	//   ....[3]....
        /*aa84*/ 	.word	0xffffffff


	//   ....[4]....
        /*aa88*/ 	.word	0xffffffff


	//----- nvinfo : EIATTR_COOP_GROUP_INSTR_OFFSETS
	.align		4
.L_31:
        /*aa8c*/ 	.byte	0x04, 0x28
        /*aa8e*/ 	.short	(.L_33 - .L_32)


	//   ....[0]....
.L_32:
        /*aa90*/ 	.word	0x00000070


	//   ....[1]....
        /*aa94*/ 	.word	0x00000080


	//   ....[2]....
        /*aa98*/ 	.word	0x000001a0


	//   ....[3]....
        /*aa9c*/ 	.word	0x000003b0


	//   ....[4]....
        /*aaa0*/ 	.word	0x00001160


	//----- nvinfo : EIATTR_REG_RECONFIG
	.align		4
.L_33:
        /*aaa4*/ 	.byte	0x01, 0x54
	.zero		2


	//----- nvinfo : EIATTR_SYSCALL_OFFSETS
	.align		4
        /*aaa8*/ 	.byte	0x04, 0x46
        /*aaaa*/ 	.short	(.L_35 - .L_34)


	//   ....[0]....
.L_34:
        /*aaac*/ 	.word	0x00001310


	//----- nvinfo : EIATTR_MBARRIER_INSTR_OFFSETS
	.align		4
.L_35:
        /*aab0*/ 	.byte	0x04, 0x39
        /*aab2*/ 	.short	(.L_37 - .L_36)


	//   ....[0]....
.L_36:
        /*aab4*/ 	.word	0x00000320
        /*aab8*/ 	.word	0x000000ff
        /*aabc*/ 	.word	0x00000000
        /*aac0*/ 	.short	0x0100
        /*aac2*/ 	.byte	0x08
	.zero		1


	//   ....[1]....
        /*aac4*/ 	.word	0x00000330
        /*aac8*/ 	.word	0x000000ff
        /*aacc*/ 	.word	0x00000020
        /*aad0*/ 	.short	0x0100
        /*aad2*/ 	.byte	0x08
	.zero		1


	//   ....[2]....
        /*aad4*/ 	.word	0x00000340
        /*aad8*/ 	.word	0x000000ff
        /*aadc*/ 	.word	0x00000008
        /*aae0*/ 	.short	0x0100
        /*aae2*/ 	.byte	0x08
	.zero		1


	//   ....[3]....
        /*aae4*/ 	.word	0x00000350
        /*aae8*/ 	.word	0x000000ff
        /*aaec*/ 	.word	0x00000028
        /*aaf0*/ 	.short	0x0100
        /*aaf2*/ 	.byte	0x08
	.zero		1


	//   ....[4]....
        /*aaf4*/ 	.word	0x00000360
        /*aaf8*/ 	.word	0x000000ff
        /*aafc*/ 	.word	0x00000010
        /*ab00*/ 	.short	0x0100
        /*ab02*/ 	.byte	0x08
	.zero		1


	//   ....[5]....
        /*ab04*/ 	.word	0x00000370
        /*ab08*/ 	.word	0x000000ff
        /*ab0c*/ 	.word	0x00000030
        /*ab10*/ 	.short	0x0100
        /*ab12*/ 	.byte	0x08
	.zero		1


	//   ....[6]....
        /*ab14*/ 	.word	0x00000380
        /*ab18*/ 	.word	0x000000ff
        /*ab1c*/ 	.word	0x00000018
        /*ab20*/ 	.short	0x0100
        /*ab22*/ 	.byte	0x08
	.zero		1


	//   ....[7]....
        /*ab24*/ 	.word	0x00000390
        /*ab28*/ 	.word	0x000000ff
        /*ab2c*/ 	.word	0x00000038
        /*ab30*/ 	.short	0x0100
        /*ab32*/ 	.byte	0x08
	.zero		1


	//   ....[8]....
        /*ab34*/ 	.word	0x00000610
        /*ab38*/ 	.word	0x000000ff
        /*ab3c*/ 	.word	0x00000050
        /*ab40*/ 	.short	0x0100
        /*ab42*/ 	.byte	0x10
	.zero		1


	//   ....[9]....
        /*ab44*/ 	.word	0x000006b0
        /*ab48*/ 	.word	0x000000ff
        /*ab4c*/ 	.word	0x00000058
        /*ab50*/ 	.short	0x0100
        /*ab52*/ 	.byte	0x10
	.zero		1


	//   ....[10]....
        /*ab54*/ 	.word	0x000013b0
        /*ab58*/ 	.word	0x00000003
        /*ab5c*/ 	.word	0x00000000
        /*ab60*/ 	.short	0x010a
        /*ab62*/ 	.byte	0x3f
	.zero		1


	//   ....[11]....
        /*ab64*/ 	.word	0x000013f0
        /*ab68*/ 	.word	0x00000003
        /*ab6c*/ 	.word	0x00000000
        /*ab70*/ 	.short	0x010a
        /*ab72*/ 	.byte	0x3f
	.zero		1


	//   ....[12]....
        /*ab74*/ 	.word	0x000109a0
        /*ab78*/ 	.word	0x000000ff
        /*ab7c*/ 	.word	0x00000000
        /*ab80*/ 	.short	0x010a
        /*ab82*/ 	.byte	0x0a
	.zero		1


	//   ....[13]....
        /*ab84*/ 	.word	0x000109e0
        /*ab88*/ 	.word	0x000000ff
        /*ab8c*/ 	.word	0x00000000
        /*ab90*/ 	.short	0x010a
        /*ab92*/ 	.byte	0x0a
	.zero		1


	//   ....[14]....
        /*ab94*/ 	.word	0x00020a50
        /*ab98*/ 	.word	0x000000ff
        /*ab9c*/ 	.word	0x00000000
        /*aba0*/ 	.short	0x0101
        /*aba2*/ 	.byte	0x08
	.zero		1


	//   ....[15]....
        /*aba4*/ 	.word	0x00020c40
        /*aba8*/ 	.word	0x000000ff
        /*abac*/ 	.word	0x00000000
        /*abb0*/ 	.short	0x0101
        /*abb2*/ 	.byte	0x04
	.zero		1


	//   ....[16]....
        /*abb4*/ 	.word	0x00032000
        /*abb8*/ 	.word	0x0000000e
        /*abbc*/ 	.word	0x00000020
        /*abc0*/ 	.short	0x010a
        /*abc2*/ 	.byte	0x3f
	.zero		1


	//   ....[17]....
        /*abc4*/ 	.word	0x000325d0
        /*abc8*/ 	.word	0x00000002
        /*abcc*/ 	.word	0x00000058
        /*abd0*/ 	.short	0x0101
        /*abd2*/ 	.byte	0x3f
	.zero		1


	//   ....[18]....
        /*abd4*/ 	.word	0x00032d50
        /*abd8*/ 	.word	0x00000005
        /*abdc*/ 	.word	0x00000000
        /*abe0*/ 	.short	0x010a
        /*abe2*/ 	.byte	0x3f
	.zero		1


	//   ....[19]....
        /*abe4*/ 	.word	0x00032de0
        /*abe8*/ 	.word	0x00000005
        /*abec*/ 	.word	0x00000000
        /*abf0*/ 	.short	0x010a
        /*abf2*/ 	.byte	0x3f
	.zero		1


	//   ....[20]....
        /*abf4*/ 	.word	0x00032e70
        /*abf8*/ 	.word	0x00000005
        /*abfc*/ 	.word	0x00000000
        /*ac00*/ 	.short	0x010a
        /*ac02*/ 	.byte	0x3f
	.zero		1


	//   ....[21]....
        /*ac04*/ 	.word	0x00032f00
        /*ac08*/ 	.word	0x00000003
        /*ac0c*/ 	.word	0x00000000
        /*ac10*/ 	.short	0x010a
        /*ac12*/ 	.byte	0x3f
	.zero		1


	//   ....[22]....
        /*ac14*/ 	.word	0x00032f60
        /*ac18*/ 	.word	0x00000003
        /*ac1c*/ 	.word	0x00000000
        /*ac20*/ 	.short	0x010a
        /*ac22*/ 	.byte	0x3f
	.zero		1


	//   ....[23]....
        /*ac24*/ 	.word	0x00032fc0
        /*ac28*/ 	.word	0x00000004
        /*ac2c*/ 	.word	0x00000000
        /*ac30*/ 	.short	0x010a
        /*ac32*/ 	.byte	0x3f
	.zero		1


	//   ....[24]....
        /*ac34*/ 	.word	0x00033090
        /*ac38*/ 	.word	0x0000000e
        /*ac3c*/ 	.word	0x00000020
        /*ac40*/ 	.short	0x010a
        /*ac42*/ 	.byte	0x3f
	.zero		1


	//   ....[25]....
        /*ac44*/ 	.word	0x00033160
        /*ac48*/ 	.word	0x00000005
        /*ac4c*/ 	.word	0x00000000
        /*ac50*/ 	.short	0x010a
        /*ac52*/ 	.byte	0x3f
	.zero		1


	//   ....[26]....
        /*ac54*/ 	.word	0x000331b0
        /*ac58*/ 	.word	0x00000005
        /*ac5c*/ 	.word	0x00000000
        /*ac60*/ 	.short	0x010a
        /*ac62*/ 	.byte	0x3f
	.zero		1


	//   ....[27]....
        /*ac64*/ 	.word	0x00033200
        /*ac68*/ 	.word	0x00000005
        /*ac6c*/ 	.word	0x00000000
        /*ac70*/ 	.short	0x010a
        /*ac72*/ 	.byte	0x3f
	.zero		1


	//----- nvinfo : EIATTR_NUM_MBARRIERS
	.align		4
.L_37:
        /*ac74*/ 	.byte	0x03, 0x38
        /*ac76*/ 	.short	0x000a


	//----- nvinfo : EIATTR_EXIT_INSTR_OFFSETS
	.align		4
        /*ac78*/ 	.byte	0x04, 0x1c
        /*ac7a*/ 	.short	(.L_39 - .L_38)


	//   ....[0]....
.L_38:
        /*ac7c*/ 	.word	0x00000710


	//   ....[1]....
        /*ac80*/ 	.word	0x00001080


	//   ....[2]....
        /*ac84*/ 	.word	0x00031590


	//   ....[3]....
        /*ac88*/ 	.word	0x00031c90


	//   ....[4]....
        /*ac8c*/ 	.word	0x00032f50


	//----- nvinfo : EIATTR_MAX_THREADS
	.align		4
.L_39:
        /*ac90*/ 	.byte	0x04, 0x05
        /*ac92*/ 	.short	(.L_41 - .L_40)
.L_40:
        /*ac94*/ 	.word	0x00000180
        /*ac98*/ 	.word	0x00000001
        /*ac9c*/ 	.word	0x00000001


	//----- nvinfo : EIATTR_CRS_STACK_SIZE
	.align		4
.L_41:
        /*aca0*/ 	.byte	0x04, 0x1e
        /*aca2*/ 	.short	(.L_43 - .L_42)
.L_42:
        /*aca4*/ 	.word	0x00000000


	//----- nvinfo : EIATTR_CBANK_PARAM_SIZE
	.align		4
.L_43:
        /*aca8*/ 	.byte	0x03, 0x19
        /*acaa*/ 	.short	0x0470


	//----- nvinfo : EIATTR_PARAM_CBANK
	.align		4
        /*acac*/ 	.byte	0x04, 0x0a
        /*acae*/ 	.short	(.L_45 - .L_44)
	.align		4
.L_44:
        /*acb0*/ 	.word	index@(.nv.constant0._ZN7cutlass13device_kernelINS_4gemm6kernel13GemmUniversalIN4cute5tupleIJiiiiEEENS1_10collective13CollectiveMmaINS1_34MainloopSm90TmaGmmaWarpSpecializedILi4ENS5_IJNS4_1CILi1EEESB_SB_EEENS1_35KernelTmaWarpSpecializedCooperativeEEENS5_IJNSA_ILi256EEESF_NSA_ILi128EEEEEENS_10tfloat32_tENS5_IJlSB_lEEESI_SJ_NS4_8TiledMMAINS4_8MMA_AtomIJNS4_4SM904GMMA30MMA_64x256x8_F32TF32TF32_SS_TNILNSN_7ScaleInE1ELSP_1EEEEEENS4_6LayoutINS5_IJNSA_ILi2EEESB_SB_EEENS5_IJSB_NSA_ILi0EEESV_EEEEENS5_IJNS4_10UnderscoreESY_SY_EEEEENS4_13SM90_TMA_LOADENS4_14ComposedLayoutINS4_7SwizzleILi3ELi4ELi3EEENS4_18smem_ptr_flag_bitsILi32EEENSS_INS5_IJNSA_ILi8EEENSA_ILi32EEEEEENS5_IJS18_SB_EEEEEEEvNS4_8identityES11_S1C_vS1D_EENS_8epilogue10collective6detail29Sm90TmaWarpSpecializedAdapterINS1G_15DefaultEpilogueISI_SJ_SJ_NS1F_6thread17LinearCombinationISI_Li1EffLNS1K_9ScaleType4KindE0ELNS_15FloatRoundStyleE2ESI_EENS1_15EpilogueDefaultEEEEEvvEEEEvNT_6ParamsE)
        /*acb4*/ 	.short	0x0210
        /*acb6*/ 	.short	0x0470


	//----- nvinfo : EIATTR_SW_WAR
	.align		4
.L_45:
        /*acb8*/ 	.byte	0x04, 0x36
        /*acba*/ 	.short	(.L_47 - .L_46)
.L_46:
        /*acbc*/ 	.word	0x00000008
.L_47:


//--------------------- .nv.callgraph             --------------------------
	.section	.nv.callgraph,"",@"SHT_CUDA_CALLGRAPH"
	.align	4
	.sectionentsize	8
	.align		4
        /*0000*/ 	.word	0x00000000
	.align		4
        /*0004*/ 	.word	0xffffffff
	.align		4
        /*0008*/ 	.word	index@(_ZN7cutlass13device_kernelINS_4gemm6kernel13GemmUniversalIN4cute5tupleIJiiiiEEENS1_10collective13CollectiveMmaINS1_34MainloopSm90TmaGmmaWarpSpecializedILi4ENS5_IJNS4_1CILi1EEESB_SB_EEENS1_35KernelTmaWarpSpecializedCooperativeEEENS5_IJNSA_ILi256EEESF_NSA_ILi128EEEEEENS_10tfloat32_tENS5_IJlSB_lEEESI_SJ_NS4_8TiledMMAINS4_8MMA_AtomIJNS4_4SM904GMMA30MMA_64x256x8_F32TF32TF32_SS_TNILNSN_7ScaleInE1ELSP_1EEEEEENS4_6LayoutINS5_IJNSA_ILi2EEESB_SB_EEENS5_IJSB_NSA_ILi0EEESV_EEEEENS5_IJNS4_10UnderscoreESY_SY_EEEEENS4_13SM90_TMA_LOADENS4_14ComposedLayoutINS4_7SwizzleILi3ELi4ELi3EEENS4_18smem_ptr_flag_bitsILi32EEENSS_INS5_IJNSA_ILi8EEENSA_ILi32EEEEEENS5_IJS18_SB_EEEEEEEvNS4_8identityES11_S1C_vS1D_EENS_8epilogue10collective6detail29Sm90TmaWarpSpecializedAdapterINS1G_15DefaultEpilogueISI_SJ_SJ_NS1F_6thread17LinearCombinationISI_Li1EffLNS1K_9ScaleType4KindE0ELNS_15FloatRoundStyleE2ESI_EENS1_15EpilogueDefaultEEEEEvvEEEEvNT_6ParamsE)
	.align		4
        /*000c*/ 	.word	index@(__assertfail)
	.align		4
        /*0010*/ 	.word	0x00000000
	.align		4
        /*0014*/ 	.word	0xfffffffe
	.align		4
        /*0018*/ 	.word	0x00000000
	.align		4
        /*001c*/ 	.word	0xfffffffd
	.align		4
        /*0020*/ 	.word	0x00000000
	.align		4
        /*0024*/ 	.word	0xfffffffc


//--------------------- .nv.constant4             --------------------------
	.section	.nv.constant4,"a",@progbits
	.align	8
	.align		8
.nv.constant4:
        /*0000*/ 	.dword	__assertfail
	.align		8
        /*0008*/ 	.dword	__unnamed_1
	.align		8
        /*0010*/ 	.dword	_ZN39_INTERNAL_3dfa1340_4_k_cu_edba22a0_64004cuda3std3__45__cpo5beginE
	.align		8
        /*0018*/ 	.dword	_ZN39_INTERNAL_3dfa1340_4_k_cu_edba22a0_64004cuda3std3__45__cpo3endE
	.align		8
        /*0020*/ 	.dword	_ZN39_INTERNAL_3dfa1340_4_k_cu_edba22a0_64004cuda3std3__45__cpo6cbeginE
	.align		8
        /*0028*/ 	.dword	_ZN39_INTERNAL_3dfa1340_4_k_cu_edba22a0_64004cuda3std3__45__cpo4cendE
	.align		8
        /*0030*/ 	.dword	_ZN39_INTERNAL_3dfa1340_4_k_cu_edba22a0_64004cuda3std3__441_GLOBAL__N__3dfa1340_4_k_cu_edba22a0_64006ignoreE
	.align		8
        /*0038*/ 	.dword	_ZN39_INTERNAL_3dfa1340_4_k_cu_edba22a0_64004cuda3std3__419piecewise_constructE
	.align		8
        /*0040*/ 	.dword	_ZN39_INTERNAL_3dfa1340_4_k_cu_edba22a0_64004cuda3std3__48in_placeE
	.align		8
        /*0048*/ 	.dword	_ZN39_INTERNAL_3dfa1340_4_k_cu_edba22a0_64004cuda3std6ranges3__45__cpo4swapE
	.align		8
        /*0050*/ 	.dword	_ZN39_INTERNAL_3dfa1340_4_k_cu_edba22a0_64004cuda3std6ranges3__45__cpo9iter_moveE
	.align		8
        /*0058*/ 	.dword	_ZN39_INTERNAL_3dfa1340_4_k_cu_edba22a0_64004cute7productE
	.align		8
        /*0060*/ 	.dword	_ZN39_INTERNAL_3dfa1340_4_k_cu_edba22a0_64004cute1_E
	.align		8
        /*0068*/ 	.dword	$str$22
	.align		8
        /*0070*/ 	.dword	$str$23


//--------------------- .text._ZN7cutlass13device_kernelINS_4gemm6kernel13GemmUniversalIN4cute5tupleIJiiiiEEENS1_10collective13CollectiveMmaINS1_34MainloopSm90TmaGmmaWarpSpecializedILi4ENS5_IJNS4_1CILi1EEESB_SB_EEENS1_35KernelTmaWarpSpecializedCooperativeEEENS5_IJNSA_ILi256EEESF_NSA_ILi128EEEEEENS_10tfloat32_tENS5_IJlSB_lEEESI_SJ_NS4_8TiledMMAINS4_8MMA_AtomIJNS4_4SM904GMMA30MMA_64x256x8_F32TF32TF32_SS_TNILNSN_7ScaleInE1ELSP_1EEEEEENS4_6LayoutINS5_IJNSA_ILi2EEESB_SB_EEENS5_IJSB_NSA_ILi0EEESV_EEEEENS5_IJNS4_10UnderscoreESY_SY_EEEEENS4_13SM90_TMA_LOADENS4_14ComposedLayoutINS4_7SwizzleILi3ELi4ELi3EEENS4_18smem_ptr_flag_bitsILi32EEENSS_INS5_IJNSA_ILi8EEENSA_ILi32EEEEEENS5_IJS18_SB_EEEEEEEvNS4_8identityES11_S1C_vS1D_EENS_8epilogue10collective6detail29Sm90TmaWarpSpecializedAdapterINS1G_15DefaultEpilogueISI_SJ_SJ_NS1F_6thread17LinearCombinationISI_Li1EffLNS1K_9ScaleType4KindE0ELNS_15FloatRoundStyleE2ESI_EENS1_15EpilogueDefaultEEEEEvvEEEEvNT_6ParamsE --------------------------
	.section	.text._ZN7cutlass13device_kernelINS_4gemm6kernel13GemmUniversalIN4cute5tupleIJiiiiEEENS1_10collective13CollectiveMmaINS1_34MainloopSm90TmaGmmaWarpSpecializedILi4ENS5_IJNS4_1CILi1EEESB_SB_EEENS1_35KernelTmaWarpSpecializedCooperativeEEENS5_IJNSA_ILi256EEESF_NSA_ILi128EEEEEENS_10tfloat32_tENS5_IJlSB_lEEESI_SJ_NS4_8TiledMMAINS4_8MMA_AtomIJNS4_4SM904GMMA30MMA_64x256x8_F32TF32TF32_SS_TNILNSN_7ScaleInE1ELSP_1EEEEEENS4_6LayoutINS5_IJNSA_ILi2EEESB_SB_EEENS5_IJSB_NSA_ILi0EEESV_EEEEENS5_IJNS4_10UnderscoreESY_SY_EEEEENS4_13SM90_TMA_LOADENS4_14ComposedLayoutINS4_7SwizzleILi3ELi4ELi3EEENS4_18smem_ptr_flag_bitsILi32EEENSS_INS5_IJNSA_ILi8EEENSA_ILi32EEEEEENS5_IJS18_SB_EEEEEEEvNS4_8identityES11_S1C_vS1D_EENS_8epilogue10collective6detail29Sm90TmaWarpSpecializedAdapterINS1G_15DefaultEpilogueISI_SJ_SJ_NS1F_6thread17LinearCombinationISI_Li1EffLNS1K_9ScaleType4KindE0ELNS_15FloatRoundStyleE2ESI_EENS1_15EpilogueDefaultEEEEEvvEEEEvNT_6ParamsE,"ax",@progbits
	.align	128
.text._ZN7cutlass13device_kernelINS_4gemm6kernel13GemmUniversalIN4cute5tupleIJiiiiEEENS1_10collective13CollectiveMmaINS1_34MainloopSm90TmaGmmaWarpSpecializedILi4ENS5_IJNS4_1CILi1EEESB_SB_EEENS1_35KernelTmaWarpSpecializedCooperativeEEENS5_IJNSA_ILi256EEESF_NSA_ILi128EEEEEENS_10tfloat32_tENS5_IJlSB_lEEESI_SJ_NS4_8TiledMMAINS4_8MMA_AtomIJNS4_4SM904GMMA30MMA_64x256x8_F32TF32TF32_SS_TNILNSN_7ScaleInE1ELSP_1EEEEEENS4_6LayoutINS5_IJNSA_ILi2EEESB_SB_EEENS5_IJSB_NSA_ILi0EEESV_EEEEENS5_IJNS4_10UnderscoreESY_SY_EEEEENS4_13SM90_TMA_LOADENS4_14ComposedLayoutINS4_7SwizzleILi3ELi4ELi3EEENS4_18smem_ptr_flag_bitsILi32EEENSS_INS5_IJNSA_ILi8EEENSA_ILi32EEEEEENS5_IJS18_SB_EEEEEEEvNS4_8identityES11_S1C_vS1D_EENS_8epilogue10collective6detail29Sm90TmaWarpSpecializedAdapterINS1G_15DefaultEpilogueISI_SJ_SJ_NS1F_6thread17LinearCombinationISI_Li1EffLNS1K_9ScaleType4KindE0ELNS_15FloatRoundStyleE2ESI_EENS1_15EpilogueDefaultEEEEEvvEEEEvNT_6ParamsE:
        .type           _ZN7cutlass13device_kernelINS_4gemm6kernel13GemmUniversalIN4cute5tupleIJiiiiEEENS1_10collective13CollectiveMmaINS1_34MainloopSm90TmaGmmaWarpSpecializedILi4ENS5_IJNS4_1CILi1EEESB_SB_EEENS1_35KernelTmaWarpSpecializedCooperativeEEENS5_IJNSA_ILi256EEESF_NSA_ILi128EEEEEENS_10tfloat32_tENS5_IJlSB_lEEESI_SJ_NS4_8TiledMMAINS4_8MMA_AtomIJNS4_4SM904GMMA30MMA_64x256x8_F32TF32TF32_SS_TNILNSN_7ScaleInE1ELSP_1EEEEEENS4_6LayoutINS5_IJNSA_ILi2EEESB_SB_EEENS5_IJSB_NSA_ILi0EEESV_EEEEENS5_IJNS4_10UnderscoreESY_SY_EEEEENS4_13SM90_TMA_LOADENS4_14ComposedLayoutINS4_7SwizzleILi3ELi4ELi3EEENS4_18smem_ptr_flag_bitsILi32EEENSS_INS5_IJNSA_ILi8EEENSA_ILi32EEEEEENS5_IJS18_SB_EEEEEEEvNS4_8identityES11_S1C_vS1D_EENS_8epilogue10collective6detail29Sm90TmaWarpSpecializedAdapterINS1G_15DefaultEpilogueISI_SJ_SJ_NS1F_6thread17LinearCombinationISI_Li1EffLNS1K_9ScaleType4KindE0ELNS_15FloatRoundStyleE2ESI_EENS1_15EpilogueDefaultEEEEEvvEEEEvNT_6ParamsE,@function
        .size           _ZN7cutlass13device_kernelINS_4gemm6kernel13GemmUniversalIN4cute5tupleIJiiiiEEENS1_10collective13CollectiveMmaINS1_34MainloopSm90TmaGmmaWarpSpecializedILi4ENS5_IJNS4_1CILi1EEESB_SB_EEENS1_35KernelTmaWarpSpecializedCooperativeEEENS5_IJNSA_ILi256EEESF_NSA_ILi128EEEEEENS_10tfloat32_tENS5_IJlSB_lEEESI_SJ_NS4_8TiledMMAINS4_8MMA_AtomIJNS4_4SM904GMMA30MMA_64x256x8_F32TF32TF32_SS_TNILNSN_7ScaleInE1ELSP_1EEEEEENS4_6LayoutINS5_IJNSA_ILi2EEESB_SB_EEENS5_IJSB_NSA_ILi0EEESV_EEEEENS5_IJNS4_10UnderscoreESY_SY_EEEEENS4_13SM90_TMA_LOADENS4_14ComposedLayoutINS4_7SwizzleILi3ELi4ELi3EEENS4_18smem_ptr_flag_bitsILi32EEENSS_INS5_IJNSA_ILi8EEENSA_ILi32EEEEEENS5_IJS18_SB_EEEEEEEvNS4_8identityES11_S1C_vS1D_EENS_8epilogue10collective6detail29Sm90TmaWarpSpecializedAdapterINS1G_15DefaultEpilogueISI_SJ_SJ_NS1F_6thread17LinearCombinationISI_Li1EffLNS1K_9ScaleType4KindE0ELNS_15FloatRoundStyleE2ESI_EENS1_15EpilogueDefaultEEEEEvvEEEEvNT_6ParamsE,(.L_x_576 - _ZN7cutlass13device_kernelINS_4gemm6kernel13GemmUniversalIN4cute5tupleIJiiiiEEENS1_10collective13CollectiveMmaINS1_34MainloopSm90TmaGmmaWarpSpecializedILi4ENS5_IJNS4_1CILi1EEESB_SB_EEENS1_35KernelTmaWarpSpecializedCooperativeEEENS5_IJNSA_ILi256EEESF_NSA_ILi128EEEEEENS_10tfloat32_tENS5_IJlSB_lEEESI_SJ_NS4_8TiledMMAINS4_8MMA_AtomIJNS4_4SM904GMMA30MMA_64x256x8_F32TF32TF32_SS_TNILNSN_7ScaleInE1ELSP_1EEEEEENS4_6LayoutINS5_IJNSA_ILi2EEESB_SB_EEENS5_IJSB_NSA_ILi0EEESV_EEEEENS5_IJNS4_10UnderscoreESY_SY_EEEEENS4_13SM90_TMA_LOADENS4_14ComposedLayoutINS4_7SwizzleILi3ELi4ELi3EEENS4_18smem_ptr_flag_bitsILi32EEENSS_INS5_IJNSA_ILi8EEENSA_ILi32EEEEEENS5_IJS18_SB_EEEEEEEvNS4_8identityES11_S1C_vS1D_EENS_8epilogue10collective6detail29Sm90TmaWarpSpecializedAdapterINS1G_15DefaultEpilogueISI_SJ_SJ_NS1F_6thread17LinearCombinationISI_Li1EffLNS1K_9ScaleType4KindE0ELNS_15FloatRoundStyleE2ESI_EENS1_15EpilogueDefaultEEEEEvvEEEEvNT_6ParamsE)
        .other          _ZN7cutlass13device_kernelINS_4gemm6kernel13GemmUniversalIN4cute5tupleIJiiiiEEENS1_10collective13CollectiveMmaINS1_34MainloopSm90TmaGmmaWarpSpecializedILi4ENS5_IJNS4_1CILi1EEESB_SB_EEENS1_35KernelTmaWarpSpecializedCooperativeEEENS5_IJNSA_ILi256EEESF_NSA_ILi128EEEEEENS_10tfloat32_tENS5_IJlSB_lEEESI_SJ_NS4_8TiledMMAINS4_8MMA_AtomIJNS4_4SM904GMMA30MMA_64x256x8_F32TF32TF32_SS_TNILNSN_7ScaleInE1ELSP_1EEEEEENS4_6LayoutINS5_IJNSA_ILi2EEESB_SB_EEENS5_IJSB_NSA_ILi0EEESV_EEEEENS5_IJNS4_10UnderscoreESY_SY_EEEEENS4_13SM90_TMA_LOADENS4_14ComposedLayoutINS4_7SwizzleILi3ELi4ELi3EEENS4_18smem_ptr_flag_bitsILi32EEENSS_INS5_IJNSA_ILi8EEENSA_ILi32EEEEEENS5_IJS18_SB_EEEEEEEvNS4_8identityES11_S1C_vS1D_EENS_8epilogue10collective6detail29Sm90TmaWarpSpecializedAdapterINS1G_15DefaultEpilogueISI_SJ_SJ_NS1F_6thread17LinearCombinationISI_Li1EffLNS1K_9ScaleType4KindE0ELNS_15FloatRoundStyleE2ESI_EENS1_15EpilogueDefaultEEEEEvvEEEEvNT_6ParamsE,@"STO_CUDA_ENTRY STV_DEFAULT"
_ZN7cutlass13device_kernelINS_4gemm6kernel13GemmUniversalIN4cute5tupleIJiiiiEEENS1_10collective13CollectiveMmaINS1_34MainloopSm90TmaGmmaWarpSpecializedILi4ENS5_IJNS4_1CILi1EEESB_SB_EEENS1_35KernelTmaWarpSpecializedCooperativeEEENS5_IJNSA_ILi256EEESF_NSA_ILi128EEEEEENS_10tfloat32_tENS5_IJlSB_lEEESI_SJ_NS4_8TiledMMAINS4_8MMA_AtomIJNS4_4SM904GMMA30MMA_64x256x8_F32TF32TF32_SS_TNILNSN_7ScaleInE1ELSP_1EEEEEENS4_6LayoutINS5_IJNSA_ILi2EEESB_SB_EEENS5_IJSB_NSA_ILi0EEESV_EEEEENS5_IJNS4_10UnderscoreESY_SY_EEEEENS4_13SM90_TMA_LOADENS4_14ComposedLayoutINS4_7SwizzleILi3ELi4ELi3EEENS4_18smem_ptr_flag_bitsILi32EEENSS_INS5_IJNSA_ILi8EEENSA_ILi32EEEEEENS5_IJS18_SB_EEEEEEEvNS4_8identityES11_S1C_vS1D_EENS_8epilogue10collective6detail29Sm90TmaWarpSpecializedAdapterINS1G_15DefaultEpilogueISI_SJ_SJ_NS1F_6thread17LinearCombinationISI_Li1EffLNS1K_9ScaleType4KindE0ELNS_15FloatRoundStyleE2ESI_EENS1_15EpilogueDefaultEEEEEvvEEEEvNT_6ParamsE:
[----:B------:R-:W0:Y:S02]  /*0000*/  LDC R1, c[0x0][0x28] ;  /* 0x00000a00ff017b82 */ /* 0x000e240000000800 */
[----:B0-----:R-:W-:Y:S01]  /*0010*/  VIADD R1, R1, 0xffffe828 ;  /* 0xffffe82801017836 */ /* 0x001fe20000000000 */
[----:B------:R-:W0:Y:S01]  /*0020*/  S2R R2, SR_TID.X ;  /* 0x0000000000027919 */ /* 0x000e220000002100 */
[----:B------:R-:W-:Y:S01]  /*0030*/  ELECT P0, URZ, PT ;  /* 0x00000000003f782f */ /* 0x000fe20003800000 */
[----:B------:R-:W-:Y:S01]  /*0040*/  BSSY B0, `(.L_x_0) ;  /* 0x0000015000007945 */ /* 0x000fe20003800000 */
[--C-:B0-----:R-:W-:Y:S02]  /*0050*/  SHF.R.U32.HI R0, RZ, 0x5, R2.reuse ;  /* 0x00000005ff007819 */ /* 0x101fe40000011602 */
[----:B------:R-:W-:-:S03]  /*0060*/  SHF.R.U32.HI R162, RZ, 0x7, R2 ;  /* 0x00000007ffa27819 */ /* 0x000fc60000011602 */
[----:B------:R-:W0:Y:S04]  /*0070*/  SHFL.IDX PT, R3, R0, RZ, 0x1f ;  /* 0x00001fff00037589 */ /* 0x000e2800000e0000 */
[----:B------:R-:W1:Y:S01]  /*0080*/  SHFL.IDX PT, R2, R162, RZ, 0x1f ;  /* 0x00001fffa2027589 */ /* 0x000e6200000e0000 */
[----:B0-----:R-:W-:Y:S02]  /*0090*/  R2UR UR10, R3 ;  /* 0x00000000030a72ca */ /* 0x001fe400000e0000 */
[----:B-1----:R-:W-:-:S11]  /*00a0*/  R2UR UR5, R2 ;  /* 0x00000000020572ca */ /* 0x002fd600000e0000 */
[----:B------:R-:W-:Y:S02]  /*00b0*/  USHF.R.S32.HI UR4, URZ, 0x1f, UR10 ;  /* 0x0000001f3f047899 */ /* 0x000fe4000801140a */
[----:B------:R-:W-:Y:S02]  /*00c0*/  ISETP.NE.OR P0, PT, RZ, UR10, !P0 ;  /* 0x0000000aff007c0c */ /* 0x000fe4000c705670 */
[----:B------:R-:W-:-:S04]  /*00d0*/  ULEA.HI UR4, UR4, UR10, URZ, 0x2 ;  /* 0x0000000a04047291 */ /* 0x000fc8000f8f103f */
[----:B------:R-:W-:-:S04]  /*00e0*/  ULOP3.LUT UR4, UR4, 0xfffffffc, URZ, 0xc0, !UPT ;  /* 0xfffffffc04047892 */ /* 0x000fc8000f8ec03f */
[----:B------:R-:W-:-:S03]  /*00f0*/  UIADD3 UR10, UR10, -UR4, URZ ;  /* 0x800000040a0a7290 */ /* 0x000fc6000fffe03f */
[----:B------:R-:W-:Y:S09]  /*0100*/  @P0 BRA `(.L_x_1) ;  /* 0x0000000000200947 */ /* 0x000ff20003800000 */
[----:B------:R-:W-:Y:S02]  /*0110*/  ULDC.64 UR6, c[0x0][0x198] ;  /* 0x0000660000067ab9 */ /* 0x000fe40000000a00 */
[----:B------:R-:W-:Y:S02]  /*0120*/  UIADD3 UR8, UP0, UR6, 0xf0, URZ ;  /* 0x000000f006087890 */ /* 0x000fe4000ff1e03f */
[----:B------:R-:W-:Y:S02]  /*0130*/  UIADD3 UR6, UP1, UR6, 0x1f0, URZ ;  /* 0x000001f006067890 */ /* 0x000fe4000ff3e03f */
[----:B------:R-:W-:Y:S02]  /*0140*/  UIADD3.X UR9, URZ, UR7, URZ, UP0, !UPT ;  /* 0x000000073f097290 */ /* 0x000fe400087fe43f */
[----:B------:R-:W-:-:S07]  /*0150*/  UIADD3.X UR7, URZ, UR7, URZ, UP1, !UPT ;  /* 0x000000073f077290 */ /* 0x000fce0008ffe43f */
[----:B------:R0:W-:Y:S02]  /*0160*/  UTMACCTL.PF [UR8] ;  /* 0x00000000080079b9 */ /* 0x0001e40008040000 */
[----:B------:R0:W-:Y:S02]  /*0170*/  UTMACCTL.PF [UR6] ;  /* 0x00000000060079b9 */ /* 0x0001e40008040000 */
[----:B0-----:R-:W-:Y:S01]  /*0180*/  NOP ;  /* 0x0000000000007918 */ /* 0x001fe20000000000 */
.L_x_1:
[----:B------:R-:W-:Y:S05]  /*0190*/  BSYNC B0 ;  /* 0x0000000000007941 */ /* 0x000fea0003800000 */
.L_x_0:
[----:B------:R-:W0:Y:S01]  /*01a0*/  SHFL.IDX PT, R2, R0, RZ, 0x1f ;  /* 0x00001fff00027589 */ /* 0x000e2200000e0000 */
[----:B------:R-:W-:Y:S01]  /*01b0*/  UISETP.NE.AND UP0, UPT, UR10, 0x3, UPT ;  /* 0x000000030a00788c */ /* 0x000fe2000bf05270 */
[----:B------:R-:W-:Y:S01]  /*01c0*/  ISETP.NE.AND P1, PT, RZ, UR5, PT ;  /* 0x00000005ff007c0c */ /* 0x000fe2000bf25270 */
[----:B------:R-:W-:Y:S02]  /*01d0*/  UIADD3 UR18, UR5, -0x1, URZ ;  /* 0xffffffff05127890 */ /* 0x000fe4000fffe03f */
[----:B------:R-:W-:Y:S02]  /*01e0*/  UISETP.EQ.OR UP0, UPT, UR10, URZ, !UP0 ;  /* 0x0000003f0a00728c */ /* 0x000fe4000c702670 */
[----:B------:R-:W-:Y:S02]  /*01f0*/  UISETP.GE.U32.AND UP1, UPT, UR18, 0x2, UPT ;  /* 0x000000021200788c */ /* 0x000fe4000bf26070 */
[----:B------:R-:W-:-:S04]  /*0200*/  UISETP.EQ.AND UP0, UPT, UR5, URZ, UP0 ;  /* 0x0000003f0500728c */ /* 0x000fc80008702270 */
[----:B------:R-:W-:-:S04]  /*0210*/  USEL UR37, URZ, 0x1, !UP0 ;  /* 0x000000013f257887 */ /* 0x000fc8000c000000 */
[----:B------:R-:W-:Y:S01]  /*0220*/  USEL UR37, UR37, 0x2, UP1 ;  /* 0x0000000225257887 */ /* 0x000fe20008800000 */
[----:B0-----:R-:W-:-:S13]  /*0230*/  ISETP.NE.AND P0, PT, R2, RZ, PT ;  /* 0x000000ff0200720c */ /* 0x001fda0003f05270 */
[----:B------:R-:W-:Y:S05]  /*0240*/  @P0 BRA `(.L_x_2) ;  /* 0x0000000000580947 */ /* 0x000fea0003800000 */
[----:B------:R-:W0:Y:S01]  /*0250*/  S2UR UR8, SR_CgaCtaId ;  /* 0x00000000000879c3 */ /* 0x000e220000008800 */
[----:B------:R-:W-:Y:S01]  /*0260*/  UMOV UR4, 0x400 ;  /* 0x0000040000047882 */ /* 0x000fe20000000000 */
[----:B------:R-:W-:Y:S01]  /*0270*/  UMOV UR5, 0x1 ;  /* 0x0000000100057882 */ /* 0x000fe20000000000 */
[----:B------:R-:W-:Y:S01]  /*0280*/  UMOV UR6, 0x100 ;  /* 0x0000010000067882 */ /* 0x000fe20000000000 */
[----:B------:R-:W-:Y:S01]  /*0290*/  ELECT P0, URZ, PT ;  /* 0x00000000003f782f */ /* 0x000fe20003800000 */
[----:B------:R-:W-:-:S04]  /*02a0*/  UIADD3 UR6, -UR6, 0x100000, URZ ;  /* 0x0010000006067890 */ /* 0x000fc8000fffe13f */
[----:B------:R-:W-:Y:S02]  /*02b0*/  USHF.L.U32 UR7, UR6, 0xb, URZ ;  /* 0x0000000b06077899 */ /* 0x000fe4000800063f */
[----:B------:R-:W-:Y:S02]  /*02c0*/  USHF.L.U32 UR6, UR6, 0x1, URZ ;  /* 0x0000000106067899 */ /* 0x000fe4000800063f */
[----:B0-----:R-:W-:Y:S02]  /*02d0*/  ULEA UR8, UR8, UR4, 0x18 ;  /* 0x0000000408087291 */ /* 0x001fe4000f8ec03f */
[----:B------:R-:W-:-:S04]  /*02e0*/  UIADD3 UR4, -UR5, 0x100000, URZ ;  /* 0x0010000005047890 */ /* 0x000fc8000fffe13f */
[----:B------:R-:W-:Y:S02]  /*02f0*/  USHF.L.U32 UR5, UR4, 0xb, URZ ;  /* 0x0000000b04057899 */ /* 0x000fe4000800063f */
[----:B------:R-:W-:Y:S01]  /*0300*/  USHF.L.U32 UR4, UR4, 0x1, URZ ;  /* 0x0000000104047899 */ /* 0x000fe2000800063f */
[----:B------:R-:W0:Y:S11]  /*0310*/  FENCE.VIEW.ASYNC.S ;  /* 0x00000000000073c6 */ /* 0x000e360000000000 */
[----:B0-----:R0:W1:Y:S01]  /*0320*/  SYNCS.EXCH.64 URZ, [UR8], UR4 ;  /* 0x00000004083f75b2 */ /* 0x0010620008000100 */
[----:B------:R0:W2:Y:S01]  /*0330*/  SYNCS.EXCH.64 URZ, [UR8+0x20], UR6 ;  /* 0x00002006083f75b2 */ /* 0x0000a20008000100 */
[----:B------:R0:W3:Y:S01]  /*0340*/  SYNCS.EXCH.64 URZ, [UR8+0x8], UR4 ;  /* 0x00000804083f75b2 */ /* 0x0000e20008000100 */
[----:B------:R0:W4:Y:S01]  /*0350*/  SYNCS.EXCH.64 URZ, [UR8+0x28], UR6 ;  /* 0x00002806083f75b2 */ /* 0x0001220008000100 */
[----:B------:R0:W0:Y:S01]  /*0360*/  SYNCS.EXCH.64 URZ, [UR8+0x10], UR4 ;  /* 0x00001004083f75b2 */ /* 0x0000220008000100 */
[----:B------:R0:W0:Y:S01]  /*0370*/  SYNCS.EXCH.64 URZ, [UR8+0x30], UR6 ;  /* 0x00003006083f75b2 */ /* 0x0000220008000100 */
[----:B------:R0:W0:Y:S01]  /*0380*/  SYNCS.EXCH.64 URZ, [UR8+0x18], UR4 ;  /* 0x00001804083f75b2 */ /* 0x0000220008000100 */
[----:B------:R0:W0:Y:S01]  /*0390*/  SYNCS.EXCH.64 URZ, [UR8+0x38], UR6 ;  /* 0x00003806083f75b2 */ /* 0x0000220008000100 */
[----:B------:R-:W-:Y:S01]  /*03a0*/  NOP ;  /* 0x0000000000007918 */ /* 0x000fe20000000000 */
.L_x_2:
[----:B------:R-:W5:Y:S01]  /*03b0*/  SHFL.IDX PT, R0, R0, RZ, 0x1f ;  /* 0x00001fff00007589 */ /* 0x000f6200000e0000 */
[----:B------:R-:W-:Y:S01]  /*03c0*/  ELECT P0, URZ, PT ;  /* 0x00000000003f782f */ /* 0x000fe20003800000 */
[----:B------:R-:W1:Y:S01]  /*03d0*/  S2UR UR17, SR_CTAID.Y ;  /* 0x00000000001179c3 */ /* 0x000e620000002600 */
[----:B0-----:R-:W-:Y:S01]  /*03e0*/  ULDC UR5, c[0x0][0x65c] ;  /* 0x0001970000057ab9 */ /* 0x001fe20000000800 */
[----:B------:R-:W-:Y:S01]  /*03f0*/  UMOV UR12, 0x20 ;  /* 0x00000020000c7882 */ /* 0x000fe20000000000 */
[----:B------:R-:W-:Y:S01]  /*0400*/  UISETP.NE.AND UP2, UPT, UR5, 0x1, UPT ;  /* 0x000000010500788c */ /* 0x000fe2000bf45270 */
[----:B------:R-:W-:Y:S01]  /*0410*/  NOP ;  /* 0x0000000000007918 */ /* 0x000fe20000000000 */
[----:B------:R-:W-:Y:S02]  /*0420*/  NOP ;  /* 0x0000000000007918 */ /* 0x000fe40000000000 */
[----:B------:R-:W-:Y:S01]  /*0430*/  UP2UR UR38, UPR, URZ, 0x4 ;  /* 0x000000043f267883 */ /* 0x000fe20008000000 */
[----:B------:R-:W0:Y:S01]  /*0440*/  S2UR UR4, SR_CTAID.X ;  /* 0x00000000000479c3 */ /* 0x000e220000002500 */
[----:B------:R-:W-:-:S02]  /*0450*/  PLOP3.LUT P3, PT, PT, PT, UP2, 0x80, 0x0 ;  /* 0x000000000000781c */ /* 0x000fc40003f6f028 */
[----:B------:R-:W-:Y:S02]  /*0460*/  PLOP3.LUT P2, PT, PT, PT, UP2, 0x80, 0x0 ;  /* 0x000000000000781c */ /* 0x000fe40003f4f028 */
[----:B------:R-:W-:Y:S01]  /*0470*/  PLOP3.LUT P4, PT, PT, PT, UP2, 0x80, 0x0 ;  /* 0x000000000000781c */ /* 0x000fe20003f8f028 */
[----:B------:R-:W-:Y:S01]  /*0480*/  @UP2 ULDC UR14, c[0x0][0x10] ;  /* 0x00000400000e2ab9 */ /* 0x000fe20000000800 */
[----:B------:R-:W-:Y:S01]  /*0490*/  @UP2 UMOV UR9, URZ ;  /* 0x0000003f00092c82 */ /* 0x000fe20008000000 */
[----:B------:R-:W-:Y:S01]  /*04a0*/  @!UP2 ULDC UR11, c[0x0][0xc] ;  /* 0x00000300000baab9 */ /* 0x000fe20000000800 */
[----:B-----5:R-:W-:Y:S01]  /*04b0*/  ISETP.NE.OR P0, PT, R0, RZ, !P0 ;  /* 0x000000ff0000720c */ /* 0x020fe20004705670 */
[----:B-1----:R-:W-:Y:S02]  /*04c0*/  @UP2 UMOV UR7, UR17 ;  /* 0x0000001100072c82 */ /* 0x002fe40008000000 */
[----:B------:R-:W-:Y:S01]  /*04d0*/  @UP2 UMOV UR8, UR7 ;  /* 0x0000000700082c82 */ /* 0x000fe20008000000 */
[----:B------:R-:W-:Y:S01]  /*04e0*/  @!UP2 UMOV UR7, UR17 ;  /* 0x000000110007ac82 */ /* 0x000fe20008000000 */
[----:B0-----:R-:W-:-:S08]  /*04f0*/  @UP2 UIMAD.WIDE.U32 UR14, UR4, UR14, UR8 ;  /* 0x0000000e040e22a5 */ /* 0x001fd0000f8e0008 */
[----:B------:R-:W-:Y:S01]  /*0500*/  VOTEU.ALL UP0, P0 ;  /* 0x00000000003f7886 */ /* 0x000fe20000000000 */
[----:B------:R-:W-:Y:S01]  /*0510*/  VOTEU.ALL UP1, P0 ;  /* 0x00000000003f7886 */ /* 0x000fe20000020000 */
[----:B------:R-:W-:Y:S01]  /*0520*/  IMAD.U32 R2, RZ, RZ, UR14 ;  /* 0x0000000eff027e24 */ /* 0x000fe2000f8e00ff */
[----:B------:R-:W-:Y:S02]  /*0530*/  MOV R3, UR15 ;  /* 0x0000000f00037c02 */ /* 0x000fe40008000f00 */
[----:B------:R-:W0:Y:S01]  /*0540*/  @!UP0 S2UR UR6, SR_CgaCtaId ;  /* 0x00000000000689c3 */ /* 0x000e220000008800 */
[----:B------:R-:W-:Y:S01]  /*0550*/  @!UP0 UMOV UR5, 0x400 ;  /* 0x0000040000058882 */ /* 0x000fe20000000000 */
[----:B------:R-:W-:-:S04]  /*0560*/  @!UP0 UIADD3 UR12, -UR12, 0x100000, URZ ;  /* 0x001000000c0c8890 */ /* 0x000fc8000fffe13f */
[----:B------:R-:W-:Y:S02]  /*0570*/  @!UP0 USHF.L.U32 UR13, UR12, 0xb, URZ ;  /* 0x0000000b0c0d8899 */ /* 0x000fe4000800063f */
[----:B------:R-:W-:Y:S02]  /*0580*/  @!UP0 USHF.L.U32 UR12, UR12, 0x1, URZ ;  /* 0x000000010c0c8899 */ /* 0x000fe4000800063f */
[----:B0-----:R-:W-:Y:S01]  /*0590*/  @!UP0 ULEA UR16, UR6, UR5, 0x18 ;  /* 0x0000000506108291 */ /* 0x001fe2000f8ec03f */
[----:B------:R-:W-:Y:S01]  /*05a0*/  VOTEU.ALL UP0, P0 ;  /* 0x00000000003f7886 */ /* 0x000fe20000000000 */
[----:B------:R-:W-:Y:S01]  /*05b0*/  PLOP3.LUT P0, PT, PT, PT, UP2, 0x80, 0x0 ;  /* 0x000000000000781c */ /* 0x000fe20003f0f028 */
[----:B------:R-:W-:Y:S01]  /*05c0*/  UMOV UR5, URZ ;  /* 0x0000003f00057c82 */ /* 0x000fe20008000000 */
[----:B------:R-:W-:Y:S01]  /*05d0*/  @UP2 UMOV UR6, URZ ;  /* 0x0000003f00062c82 */ /* 0x000fe20008000000 */
[----:B------:R-:W-:Y:S02]  /*05e0*/  @!UP2 UIMAD.WIDE.U32 UR8, UR11, UR7, UR4 ;  /* 0x000000070b08a2a5 */ /* 0x000fe4000f8e0004 */
[----:B------:R-:W-:Y:S01]  /*05f0*/  @UP2 UIADD3 UR6, UR15, UR6, URZ ;  /* 0x000000060f062290 */ /* 0x000fe2000fffe03f */
[----:B------:R-:W0:Y:S04]  /*0600*/  FENCE.VIEW.ASYNC.S ;  /* 0x00000000000073c6 */ /* 0x000e280000000000 */
[----:B0-----:R0:W2:Y:S01]  /*0610*/  @!UP0 SYNCS.EXCH.64 URZ, [UR16+0x50], UR12 ;  /* 0x0000500c103f85b2 */ /* 0x0010a20008000100 */
[----:B------:R-:W-:Y:S01]  /*0620*/  MOV R5, UR9 ;  /* 0x0000000900057c02 */ /* 0x000fe20008000f00 */
[----:B------:R-:W-:-:S02]  /*0630*/  @P2 IMAD.U32 R17, RZ, RZ, UR6 ;  /* 0x00000006ff112e24 */ /* 0x000fc4000f8e00ff */
[----:B------:R-:W-:Y:S01]  /*0640*/  @P0 IMAD.MOV.U32 R6, RZ, RZ, R2 ;  /* 0x000000ffff060224 */ /* 0x000fe200078e0002 */
[----:B------:R-:W-:Y:S01]  /*0650*/  MOV R2, UR8 ;  /* 0x0000000800027c02 */ /* 0x000fe20008000f00 */
[----:B------:R-:W-:Y:S02]  /*0660*/  IMAD.U32 R3, RZ, RZ, UR9 ;  /* 0x00000009ff037e24 */ /* 0x000fe4000f8e00ff */
[----:B------:R-:W-:Y:S02]  /*0670*/  IMAD.U32 R4, RZ, RZ, UR8 ;  /* 0x00000008ff047e24 */ /* 0x000fe4000f8e00ff */
[----:B------:R-:W-:Y:S02]  /*0680*/  @!P3 IMAD.MOV.U32 R6, RZ, RZ, R2 ;  /* 0x000000ffff06b224 */ /* 0x000fe400078e0002 */
[----:B------:R-:W-:-:S03]  /*0690*/  @!P4 IMAD.MOV.U32 R17, RZ, RZ, R5 ;  /* 0x000000ffff11c224 */ /* 0x000fc600078e0005 */
[----:B------:R0:W-:Y:S01]  /*06a0*/  STL [R1+0x200], R6 ;  /* 0x0002000601007387 */ /* 0x0001e20000100800 */
[----:B------:R0:W2:Y:S01]  /*06b0*/  @!UP1 SYNCS.EXCH.64 URZ, [UR16+0x58], UR12 ;  /* 0x0000580c103f95b2 */ /* 0x0000a20008000100 */
[----:B------:R-:W-:Y:S01]  /*06c0*/  NOP ;  /* 0x0000000000007918 */ /* 0x000fe20000000000 */
[----:B--234-:R-:W-:Y:S06]  /*06d0*/  BAR.SYNC.DEFER_BLOCKING 0x0 ;  /* 0x0000000000007b1d */ /* 0x01cfec0000010000 */
[----:B------:R-:W-:Y:S05]  /*06e0*/  @!P1 BRA `(.L_x_3) ;  /* 0x0000030c00ac9947 */ /* 0x000fea0003800000 */
[----:B------:R-:W-:-:S06]  /*06f0*/  UISETP.GT.U32.AND UP0, UPT, UR18, 0x1, UPT ;  /* 0x000000011200788c */ /* 0x000fcc000bf04070 */
[----:B------:R-:W-:-:S13]  /*0700*/  PLOP3.LUT P0, PT, PT, PT, UP0, 0x80, 0x0 ;  /* 0x000000000000781c */ /* 0x000fda0003f0f008 */
[----:B0-----:R-:W-:Y:S05]  /*0710*/  @P0 EXIT ;  /* 0x000000000000094d */ /* 0x001fea0003800000 */
[----:B------:R-:W-:Y:S01]  /*0720*/  ULDC.64 UR8, c[0x0][0x650] ;  /* 0x0001940000087ab9 */ /* 0x000fe20000000a00 */
[----:B------:R-:W-:Y:S01]  /*0730*/  UMOV UR40, 0xffffffff ;  /* 0xffffffff00287882 */ /* 0x000fe20000000000 */
[----:B------:R-:W-:Y:S01]  /*0740*/  ISETP.GE.U32.AND P0, PT, R6, UR8, PT ;  /* 0x0000000806007c0c */ /* 0x000fe2000bf06070 */
[----:B------:R-:W-:Y:S01]  /*0750*/  UMOV UR41, 0xffffffff ;  /* 0xffffffff00297882 */ /* 0x000fe20000000000 */
[----:B------:R-:W-:Y:S01]  /*0760*/  UMOV UR42, 0xffffffff ;  /* 0xffffffff002a7882 */ /* 0x000fe20000000000 */
[----:B------:R-:W-:Y:S02]  /*0770*/  PRMT R0, RZ, 0x7610, R0 ;  /* 0x00007610ff007816 */ /* 0x000fe40000000000 */
[----:B------:R-:W-:-:S13]  /*0780*/  ISETP.GE.U32.AND.EX P0, PT, R17, UR9, PT, P0 ;  /* 0x0000000911007c0c */ /* 0x000fda000bf06100 */
[----:B------:R-:W-:Y:S05]  /*0790*/  @P0 BRA `(.L_x_4) ;  /* 0x0000000400800947 */ /* 0x000fea0003800000 */
[----:B------:R-:W-:Y:S01]  /*07a0*/  I2FP.F32.U32 R0, UR4 ;  /* 0x0000000400007c45 */ /* 0x000fe20008201000 */
[----:B------:R-:W-:Y:S01]  /*07b0*/  ULDC.64 UR16, c[0x0][0x628] ;  /* 0x00018a0000107ab9 */ /* 0x000fe20000000a00 */
[----:B------:R-:W-:Y:S01]  /*07c0*/  ULDC UR6, c[0x0][0x150] ;  /* 0x0000540000067ab9 */ /* 0x000fe20000000800 */
[----:B------:R-:W-:Y:S01]  /*07d0*/  ISETP.NE.U32.AND P0, PT, RZ, UR16, PT ;  /* 0x00000010ff007c0c */ /* 0x000fe2000bf05070 */
[----:B------:R-:W-:Y:S01]  /*07e0*/  ULDC UR15, c[0x0][0x630] ;  /* 0x00018c00000f7ab9 */ /* 0x000fe20000000800 */
[----:B------:R-:W-:Y:S01]  /*07f0*/  FMUL R0, R0, UR6 ;  /* 0x0000000600007c20 */ /* 0x000fe20008400000 */
[----:B------:R-:W-:Y:S01]  /*0800*/  R2UR UR18, R6 ;  /* 0x00000000061272ca */ /* 0x000fe200000e0000 */
[----:B------:R-:W-:Y:S01]  /*0810*/  ULDC UR20, c[0x0][0x154] ;  /* 0x0000550000147ab9 */ /* 0x000fe20000000800 */
[----:B------:R-:W-:Y:S01]  /*0820*/  ISETP.NE.AND.EX P0, PT, RZ, UR17, PT, P0 ;  /* 0x00000011ff007c0c */ /* 0x000fe2000bf05300 */
[----:B------:R0:W1:Y:S01]  /*0830*/  F2I.U32.TRUNC.NTZ R2, R0 ;  /* 0x0000000000027305 */ /* 0x000062000020f000 */
[----:B------:R-:W-:-:S02]  /*0840*/  R2UR UR19, R17 ;  /* 0x00000000111372ca */ /* 0x000fc400000e0000 */
[----:B------:R-:W-:Y:S02]  /*0850*/  R2UR UR8, R6 ;  /* 0x00000000060872ca */ /* 0x000fe400000e0000 */
[----:B------:R-:W-:-:S07]  /*0860*/  R2UR UR9, R17 ;  /* 0x00000000110972ca */ /* 0x000fce00000e0000 */
[----:B0-----:R-:W-:Y:S08]  /*0870*/  @!P0 BRA `(.L_x_5) ;  /* 0x0000000000308947 */ /* 0x001ff00003800000 */
[----:B------:R-:W-:Y:S01]  /*0880*/  R2UR UR8, R6 ;  /* 0x00000000060872ca */ /* 0x000fe200000e0000 */
[----:B------:R-:W-:Y:S01]  /*0890*/  ULDC UR6, c[0x0][0x634] ;  /* 0x00018d0000067ab9 */ /* 0x000fe20000000800 */
[----:B------:R-:W-:-:S11]  /*08a0*/  R2UR UR14, R17 ;  /* 0x00000000110e72ca */ /* 0x000fd600000e0000 */
[----:B------:R-:W-:-:S04]  /*08b0*/  UIADD3 UR6, UP0, UR8, UR6, URZ ;  /* 0x0000000608067290 */ /* 0x000fc8000ff1e03f */
[----:B------:R-:W-:-:S04]  /*08c0*/  UIADD3.X UR14, URZ, UR14, URZ, UP0, !UPT ;  /* 0x0000000e3f0e7290 */ /* 0x000fc800087fe43f */
[----:B------:R-:W-:-:S04]  /*08d0*/  UIMAD.WIDE.U32 UR8, UR14, UR16, URZ ;  /* 0x000000100e0872a5 */ /* 0x000fc8000f8e003f */
[----:B------:R-:W-:Y:S02]  /*08e0*/  UIMAD.WIDE.U32 UR10, UP0, UR6, UR17, UR8 ;  /* 0x00000011060a72a5 */ /* 0x000fe4000f800008 */
[----:B------:R-:W-:Y:S02]  /*08f0*/  UIMAD.WIDE.U32 UR8, UR6, UR16, URZ ;  /* 0x00000010060872a5 */ /* 0x000fe4000f8e003f */
[----:B------:R-:W-:Y:S02]  /*0900*/  UIADD3.X UR13, URZ, URZ, URZ, UP0, !UPT ;  /* 0x0000003f3f0d7290 */ /* 0x000fe400087fe43f */
[----:B------:R-:W-:Y:S01]  /*0910*/  UIADD3 URZ, UP0, UR9, UR10, URZ ;  /* 0x0000000a093f7290 */ /* 0x000fe2000ff1e03f */
[----:B------:R-:W-:-:S03]  /*0920*/  UMOV UR12, UR11 ;  /* 0x0000000b000c7c82 */ /* 0x000fc60008000000 */
[----:B------:R-:W-:-:S12]  /*0930*/  UIMAD.WIDE.U32.X UR8, UR14, UR17, UR12, UP0 ;  /* 0x000000110e0872a5 */ /* 0x000fd800080e040c */
.L_x_5:
[----:B------:R-:W-:Y:S01]  /*0940*/  USHF.R.U64 UR42, UR8, UR15, UR9 ;  /* 0x0000000f082a7299 */ /* 0x000fe20008001209 */
[----:B------:R-:W-:Y:S01]  /*0950*/  I2FP.F32.U32 R0, UR7 ;  /* 0x0000000700007c45 */ /* 0x000fe20008201000 */
[----:B------:R-:W-:Y:S01]  /*0960*/  USHF.R.U32.HI UR5, URZ, UR15, UR9 ;  /* 0x0000000f3f057299 */ /* 0x000fe20008011609 */
[----:B-1----:R-:W-:Y:S01]  /*0970*/  R2UR UR12, R2 ;  /* 0x00000000020c72ca */ /* 0x002fe200000e0000 */
[----:B------:R-:W-:Y:S02]  /*0980*/  UIADD3 UR6, UP0, URZ, -UR42, URZ ;  /* 0x8000002a3f067290 */ /* 0x000fe4000ff1e03f */
[----:B------:R-:W-:Y:S01]  /*0990*/  FMUL R0, R0, UR20 ;  /* 0x0000001400007c20 */ /* 0x000fe20008400000 */
[----:B------:R-:W-:Y:S01]  /*09a0*/  ULDC.64 UR8, c[0x0][0x620] ;  /* 0x0001880000087ab9 */ /* 0x000fe20000000a00 */
[----:B------:R-:W-:Y:S01]  /*09b0*/  UIADD3.X UR5, URZ, ~UR5, URZ, UP0, !UPT ;  /* 0x800000053f057290 */ /* 0x000fe200087fe43f */
[----:B------:R-:W-:Y:S01]  /*09c0*/  UMOV UR10, UR18 ;  /* 0x00000012000a7c82 */ /* 0x000fe20008000000 */
[----:B------:R-:W-:-:S02]  /*09d0*/  UMOV UR11, UR19 ;  /* 0x00000013000b7c82 */ /* 0x000fc40008000000 */
[----:B------:R-:W-:Y:S01]  /*09e0*/  UIMAD UR5, UR5, UR8, URZ ;  /* 0x00000008050572a4 */ /* 0x000fe2000f8e023f */
[----:B------:R-:W0:Y:S01]  /*09f0*/  F2I.U32.TRUNC.NTZ R0, R0 ;  /* 0x0000000000007305 */ /* 0x000e22000020f000 */
[----:B------:R-:W-:Y:S02]  /*0a00*/  UIMAD.WIDE.U32 UR10, UR6, UR8, UR10 ;  /* 0x00000008060a72a5 */ /* 0x000fe4000f8e000a */
[----:B------:R-:W-:Y:S01]  /*0a10*/  UIMAD UR6, UR6, UR9, UR5 ;  /* 0x00000009060672a4 */ /* 0x000fe2000f8e0205 */
[----:B------:R-:W-:Y:S01]  /*0a20*/  ULDC UR21, c[0x0][0x658] ;  /* 0x0001960000157ab9 */ /* 0x000fe20000000800 */
[----:B------:R-:W-:Y:S02]  /*0a30*/  UMOV UR19, 0xffffffff ;  /* 0xffffffff00137882 */ /* 0x000fe40000000000 */
[----:B------:R-:W-:Y:S01]  /*0a40*/  UIADD3 UR6, UR11, UR6, URZ ;  /* 0x000000060b067290 */ /* 0x000fe2000fffe03f */
[----:B------:R-:W-:Y:S01]  /*0a50*/  ULDC UR15, c[0x0][0x618] ;  /* 0x00018600000f7ab9 */ /* 0x000fe20000000800 */
[----:B------:R-:W-:Y:S01]  /*0a60*/  ULDC.64 UR8, c[0x0][0x640] ;  /* 0x0001900000087ab9 */ /* 0x000fe20000000a00 */
[----:B------:R-:W-:Y:S01]  /*0a70*/  USHF.L.U32 UR11, UR19, UR21, URZ ;  /* 0x00000015130b7299 */ /* 0x000fe2000800063f */
[----:B------:R-:W-:Y:S01]  /*0a80*/  ISETP.NE.U32.AND P0, PT, RZ, UR8, PT ;  /* 0x00000008ff007c0c */ /* 0x000fe2000bf05070 */
[----:B------:R-:W-:-:S02]  /*0a90*/  USHF.R.U64 UR19, UR10, UR15, UR6 ;  /* 0x0000000f0a137299 */ /* 0x000fc40008001206 */
[----:B------:R-:W-:Y:S01]  /*0aa0*/  USHF.R.U32.HI UR10, URZ, UR15, UR6 ;  /* 0x0000000f3f0a7299 */ /* 0x000fe20008011606 */
[----:B0-----:R-:W-:Y:S01]  /*0ab0*/  R2UR UR14, R0 ;  /* 0x00000000000e72ca */ /* 0x001fe200000e0000 */
[----:B------:R-:W-:Y:S01]  /*0ac0*/  ULDC UR17, c[0x0][0x608] ;  /* 0x0001820000117ab9 */ /* 0x000fe20000000800 */
[----:B------:R-:W-:Y:S01]  /*0ad0*/  ISETP.NE.AND.EX P0, PT, RZ, UR9, PT, P0 ;  /* 0x00000009ff007c0c */ /* 0x000fe2000bf05300 */
[----:B------:R-:W-:Y:S02]  /*0ae0*/  USHF.R.U64 UR23, UR19, UR17, UR10 ;  /* 0x0000001113177299 */ /* 0x000fe4000800120a */
[----:B------:R-:W-:Y:S01]  /*0af0*/  USHF.R.U32.HI UR10, URZ, UR17, UR10 ;  /* 0x000000113f0a7299 */ /* 0x000fe2000801160a */
[----:B------:R-:W-:Y:S01]  /*0b00*/  UMOV UR16, 0x1 ;  /* 0x0000000100107882 */ /* 0x000fe20000000000 */
[----:B------:R-:W-:Y:S02]  /*0b10*/  UIADD3 UR12, -UR12, URZ, URZ ;  /* 0x0000003f0c0c7290 */ /* 0x000fe4000fffe13f */
[----:B------:R-:W-:-:S02]  /*0b20*/  USHF.R.U64 UR24, UR23, UR21, UR10 ;  /* 0x0000001517187299 */ /* 0x000fc4000800120a */
[----:B------:R-:W-:Y:S01]  /*0b30*/  USHF.L.U32 UR6, UR16, UR21, URZ ;  /* 0x0000001510067299 */ /* 0x000fe2000800063f */
[----:B------:R-:W-:Y:S01]  /*0b40*/  ULDC UR13, c[0x0][0x144] ;  /* 0x00005100000d7ab9 */ /* 0x000fe20000000800 */
[----:B------:R-:W-:Y:S01]  /*0b50*/  ULDC UR5, c[0x0][0x600] ;  /* 0x0001800000057ab9 */ /* 0x000fe20000000800 */
[----:B------:R-:W-:Y:S02]  /*0b60*/  ULOP3.LUT UR16, URZ, UR11, URZ, 0x33, !UPT ;  /* 0x0000000b3f107292 */ /* 0x000fe4000f8e333f */
[----:B------:R-:W-:Y:S02]  /*0b70*/  USHF.R.U32.HI UR11, URZ, UR21, UR10 ;  /* 0x000000153f0b7299 */ /* 0x000fe4000801160a */
[----:B------:R-:W-:Y:S02]  /*0b80*/  UIADD3 UR18, UR5, -0x1, URZ ;  /* 0xffffffff05127890 */ /* 0x000fe4000fffe03f */
[----:B------:R-:W-:Y:S02]  /*0b90*/  UIADD3 UR20, -UR14, URZ, URZ ;  /* 0x0000003f0e147290 */ /* 0x000fe4000fffe13f */
[----:B------:R-:W-:Y:S01]  /*0ba0*/  UIMAD UR4, UR13, UR12, UR4 ;  /* 0x0000000c0d0472a4 */ /* 0x000fe2000f8e0204 */
[----:B------:R-:W-:Y:S01]  /*0bb0*/  ULDC UR25, c[0x0][0x148] ;  /* 0x0000520000197ab9 */ /* 0x000fe20000000800 */
[----:B------:R-:W-:Y:S01]  /*0bc0*/  ULDC UR21, c[0x0][0x648] ;  /* 0x0001920000157ab9 */ /* 0x000fe20000000800 */
[----:B------:R-:W-:Y:S01]  /*0bd0*/  ULDC UR22, c[0x0][0x638] ;  /* 0x00018e0000167ab9 */ /* 0x000fe20000000800 */
[----:B------:R-:W-:Y:S01]  /*0be0*/  UMOV UR10, UR24 ;  /* 0x00000018000a7c82 */ /* 0x000fe20008000000 */
[----:B------:R-:W-:Y:S07]  /*0bf0*/  @!P0 BRA `(.L_x_6) ;  /* 0x0000000000308947 */ /* 0x000fee0003800000 */
[----:B------:R-:W-:Y:S02]  /*0c00*/  ULDC UR14, c[0x0][0x64c] ;  /* 0x00019300000e7ab9 */ /* 0x000fe40000000800 */
        /* <DEDUP_REMOVED lines=8> */
[----:B------:R-:W-:-:S07]  /*0c90*/  UIMAD.WIDE.U32.X UR8, UR17, UR9, UR14, UP0 ;  /* 0x00000009110872a5 */ /* 0x000fce00080e040e */
[----:B------:R-:W-:Y:S01]  /*0ca0*/  UMOV UR10, UR8 ;  /* 0x00000008000a7c82 */ /* 0x000fe20008000000 */
[----:B------:R-:W-:-:S05]  /*0cb0*/  UMOV UR11, UR9 ;  /* 0x00000009000b7c82 */ /* 0x000fca0008000000 */
.L_x_6:
[----:B------:R-:W-:Y:S01]  /*0cc0*/  UISETP.NE.AND UP0, UPT, UR38, URZ, UPT ;  /* 0x0000003f2600728c */ /* 0x000fe2000bf05270 */
[----:B------:R-:W-:Y:S01]  /*0cd0*/  MOV R0, 0x1 ;  /* 0x0000000100007802 */ /* 0x000fe20000000f00 */
[----:B------:R-:W-:Y:S02]  /*0ce0*/  USHF.R.U64 UR8, UR10, UR21, UR11 ;  /* 0x000000150a087299 */ /* 0x000fe4000800120b */
[----:B------:R-:W-:Y:S02]  /*0cf0*/  ULOP3.LUT UR16, UR23, UR16, URZ, 0xc0, !UPT ;  /* 0x0000001017107292 */ /* 0x000fe4000f8ec03f */
[----:B------:R-:W-:Y:S02]  /*0d00*/  ULOP3.LUT UR18, UR19, UR18, URZ, 0xc0, !UPT ;  /* 0x0000001213127292 */ /* 0x000fe4000f8ec03f */
[----:B------:R-:W-:-:S03]  /*0d10*/  UIMAD UR16, UR6, UR8, UR16 ;  /* 0x00000008061072a4 */ /* 0x000fc6000f8e0210 */
[----:B------:R-:W-:Y:S02]  /*0d20*/  @UP0 UIMAD UR4, UR25, UR20, UR7 ;  /* 0x00000014190402a4 */ /* 0x000fe4000f8e0207 */
[----:B------:R-:W-:-:S04]  /*0d30*/  UIADD3 UR7, -UR8, URZ, URZ ;  /* 0x0000003f08077290 */ /* 0x000fc8000fffe13f */
[----:B------:R-:W-:-:S03]  /*0d40*/  UIMAD UR6, UR7, UR22, UR24 ;  /* 0x00000016070672a4 */ /* 0x000fc6000f8e0218 */
[----:B------:R-:W-:Y:S01]  /*0d50*/  ULDC UR7, c[0x0][0x610] ;  /* 0x0001840000077ab9 */ /* 0x000fe20000000800 */
[----:B------:R-:W-:Y:S02]  /*0d60*/  UIMAD UR6, UR6, UR5, UR18 ;  /* 0x00000005060672a4 */ /* 0x000fe4000f8e0212 */
[----:B------:R-:W-:-:S04]  /*0d70*/  UIMAD UR4, UR16, UR7, UR4 ;  /* 0x00000007100472a4 */ /* 0x000fc8000f8e0204 */
[----:B------:R-:W-:Y:S02]  /*0d80*/  USEL UR41, UR6, UR4, !UP0 ;  /* 0x0000000406297287 */ /* 0x000fe4000c000000 */
[----:B------:R-:W-:-:S12]  /*0d90*/  USEL UR40, UR4, UR6, !UP0 ;  /* 0x0000000604287287 */ /* 0x000fd8000c000000 */
.L_x_4:
[----:B------:R-:W-:-:S08]  /*0da0*/  NOP ;  /* 0x0000000000007918 */ /* 0x000fd00000000000 */
[----:B------:R-:W0:Y:S02]  /*0db0*/  USETMAXREG.TRY_ALLOC.CTAPOOL UP0, 0xf0 ;  /* 0x000000f0000079c8 */ /* 0x000e240008000600 */
[----:B0-----:R-:W-:-:S13]  /*0dc0*/  PLOP3.LUT P0, PT, PT, PT, UP0, 0x80, 0x0 ;  /* 0x000000000000781c */ /* 0x001fda0003f0f008 */
[----:B------:R-:W-:Y:S05]  /*0dd0*/  @!P0 BRA `(.L_x_4) ;  /* 0xfffffffc00f08947 */ /* 0x000fea000383ffff */
[----:B------:R-:W-:Y:S01]  /*0de0*/  ULDC.64 UR4, c[0x0][0x598] ;  /* 0x0001660000047ab9 */ /* 0x000fe20000000a00 */
[----:B------:R-:W-:Y:S01]  /*0df0*/  ULDC.64 UR44, c[0x0][0x208] ;  /* 0x00008200002c7ab9 */ /* 0x000fe20000000a00 */
[----:B------:R-:W-:-:S04]  /*0e00*/  ISETP.NE.U32.AND P0, PT, RZ, UR4, PT ;  /* 0x00000004ff007c0c */ /* 0x000fc8000bf05070 */
[----:B------:R-:W-:-:S13]  /*0e10*/  ISETP.NE.AND.EX P0, PT, RZ, UR5, PT, P0 ;  /* 0x00000005ff007c0c */ /* 0x000fda000bf05300 */
[----:B------:R-:W-:Y:S05]  /*0e20*/  @!P0 BRA `(.L_x_7) ;  /* 0x00000000001c8947 */ /* 0x000fea0003800000 */
[----:B------:R-:W0:Y:S02]  /*0e30*/  LDC.64 R2, c[0x0][0x598] ;  /* 0x00016600ff027b82 */ /* 0x000e240000000a00 */
[----:B0-----:R-:W2:Y:S02]  /*0e40*/  LDG.E.64 R2, desc[UR44][R2.64] ;  /* 0x0000002c02027981 */ /* 0x001ea4000c1e1b00 */
[----:B--2---:R-:W-:-:S04]  /*0e50*/  ISETP.NE.U32.AND P0, PT, R2, RZ, PT ;  /* 0x000000ff0200720c */ /* 0x004fc80003f05070 */
[----:B------:R-:W-:-:S13]  /*0e60*/  ISETP.NE.AND.EX P0, PT, R3, RZ, PT, P0 ;  /* 0x000000ff0300720c */ /* 0x000fda0003f05300 */
[----:B------:R-:W-:Y:S05]  /*0e70*/  @!P0 BRA `(.L_x_7) ;  /* 0x0000000000088947 */ /* 0x000fea0003800000 */
[----:B------:R0:W5:Y:S01]  /*0e80*/  LD.E R2, desc[UR44][R2.64] ;  /* 0x0000002c02027980 */ /* 0x000162000c101900 */
[----:B------:R-:W-:Y:S05]  /*0e90*/  BRA `(.L_x_8) ;  /* 0x0000000000247947 */ /* 0x000fea0003800000 */
.L_x_7:
[----:B------:R-:W-:Y:S02]  /*0ea0*/  ULDC.64 UR4, c[0x0][0x588] ;  /* 0x0001620000047ab9 */ /* 0x000fe40000000a00 */
[----:B------:R-:W-:-:S04]  /*0eb0*/  ISETP.NE.U32.AND P0, PT, RZ, UR4, PT ;  /* 0x00000004ff007c0c */ /* 0x000fc8000bf05070 */
[----:B------:R-:W-:-:S13]  /*0ec0*/  ISETP.NE.AND.EX P0, PT, RZ, UR5, PT, P0 ;  /* 0x00000005ff007c0c */ /* 0x000fda000bf05300 */
[----:B------:R-:W-:Y:S05]  /*0ed0*/  @!P0 BRA `(.L_x_9) ;  /* 0x00000000000c8947 */ /* 0x000fea0003800000 */
[----:B------:R-:W0:Y:S02]  /*0ee0*/  LDC.64 R2, c[0x0][0x588] ;  /* 0x00016200ff027b82 */ /* 0x000e240000000a00 */
[----:B0-----:R1:W5:Y:S01]  /*0ef0*/  LDG.E R2, desc[UR44][R2.64] ;  /* 0x0000002c02027981 */ /* 0x001362000c1e1900 */
[----:B------:R-:W-:Y:S05]  /*0f00*/  BRA `(.L_x_8) ;  /* 0x0000000000087947 */ /* 0x000fea0003800000 */
.L_x_9:
[----:B------:R-:W-:Y:S02]  /*0f10*/  ULDC UR4, c[0x0][0x580] ;  /* 0x0001600000047ab9 */ /* 0x000fe40000000800 */
[----:B------:R-:W-:-:S07]  /*0f20*/  IMAD.U32 R2, RZ, RZ, UR4 ;  /* 0x00000004ff027e24 */ /* 0x000fce000f8e00ff */
.L_x_8:
[----:B------:R-:W-:Y:S02]  /*0f30*/  ULDC.64 UR4, c[0x0][0x5a0] ;  /* 0x0001680000047ab9 */ /* 0x000fe40000000a00 */
[----:B------:R-:W-:-:S04]  /*0f40*/  ISETP.NE.U32.AND P0, PT, RZ, UR4, PT ;  /* 0x00000004ff007c0c */ /* 0x000fc8000bf05070 */
[----:B------:R-:W-:-:S13]  /*0f50*/  ISETP.NE.AND.EX P0, PT, RZ, UR5, PT, P0 ;  /* 0x00000005ff007c0c */ /* 0x000fda000bf05300 */
[----:B------:R-:W-:Y:S05]  /*0f60*/  @!P0 BRA `(.L_x_10) ;  /* 0x00000000001c8947 */ /* 0x000fea0003800000 */
[----:B------:R-:W2:Y:S02]  /*0f70*/  LDC.64 R4, c[0x0][0x5a0] ;  /* 0x00016800ff047b82 */ /* 0x000ea40000000a00 */
[----:B--2---:R-:W2:Y:S02]  /*0f80*/  LDG.E.64 R4, desc[UR44][R4.64] ;  /* 0x0000002c04047981 */ /* 0x004ea4000c1e1b00 */
[----:B--2---:R-:W-:-:S04]  /*0f90*/  ISETP.NE.U32.AND P0, PT, R4, RZ, PT ;  /* 0x000000ff0400720c */ /* 0x004fc80003f05070 */
[----:B------:R-:W-:-:S13]  /*0fa0*/  ISETP.NE.AND.EX P0, PT, R5, RZ, PT, P0 ;  /* 0x000000ff0500720c */ /* 0x000fda0003f05300 */
[----:B------:R-:W-:Y:S05]  /*0fb0*/  @!P0 BRA `(.L_x_10) ;  /* 0x0000000000088947 */ /* 0x000fea0003800000 */
[----:B------:R2:W5:Y:S01]  /*0fc0*/  LD.E R16, desc[UR44][R4.64] ;  /* 0x0000002c04107980 */ /* 0x000562000c101900 */
[----:B------:R-:W-:Y:S05]  /*0fd0*/  BRA `(.L_x_11) ;  /* 0x0000000000247947 */ /* 0x000fea0003800000 */
.L_x_10:
[----:B------:R-:W-:Y:S02]  /*0fe0*/  ULDC.64 UR4, c[0x0][0x590] ;  /* 0x0001640000047ab9 */ /* 0x000fe40000000a00 */
[----:B------:R-:W-:-:S04]  /*0ff0*/  ISETP.NE.U32.AND P0, PT, RZ, UR4, PT ;  /* 0x00000004ff007c0c */ /* 0x000fc8000bf05070 */
[----:B------:R-:W-:-:S13]  /*1000*/  ISETP.NE.AND.EX P0, PT, RZ, UR5, PT, P0 ;  /* 0x00000005ff007c0c */ /* 0x000fda000bf05300 */
[----:B------:R-:W-:Y:S05]  /*1010*/  @!P0 BRA `(.L_x_12) ;  /* 0x00000000000c8947 */ /* 0x000fea0003800000 */
[----:B------:R-:W2:Y:S02]  /*1020*/  LDC.64 R4, c[0x0][0x590] ;  /* 0x00016400ff047b82 */ /* 0x000ea40000000a00 */
[----:B--2---:R3:W5:Y:S01]  /*1030*/  LDG.E R16, desc[UR44][R4.64] ;  /* 0x0000002c04107981 */ /* 0x004762000c1e1900 */
[----:B------:R-:W-:Y:S05]  /*1040*/  BRA `(.L_x_11) ;  /* 0x0000000000087947 */ /* 0x000fea0003800000 */
.L_x_12:
[----:B------:R-:W-:Y:S02]  /*1050*/  ULDC UR4, c[0x0][0x584] ;  /* 0x0001610000047ab9 */ /* 0x000fe40000000800 */
[----:B------:R-:W-:-:S07]  /*1060*/  IMAD.U32 R16, RZ, RZ, UR4 ;  /* 0x00000004ff107e24 */ /* 0x000fce000f8e00ff */
.L_x_11:
[----:B------:R-:W-:-:S13]  /*1070*/  LOP3.LUT P0, RZ, R0, 0xff, RZ, 0xc0, !PT ;  /* 0x000000ff00ff7812 */ /* 0x000fda000780c0ff */
[----:B------:R-:W-:Y:S05]  /*1080*/  @!P0 EXIT ;  /* 0x000000000000894d */ /* 0x000fea0003800000 */
[----:B------:R-:W-:Y:S01]  /*1090*/  ULDC UR4, c[0x0][0x28c] ;  /* 0x0000a30000047ab9 */ /* 0x000fe20000000800 */
[----:B------:R-:W-:Y:S01]  /*10a0*/  UMOV UR36, URZ ;  /* 0x0000003f00247c82 */ /* 0x000fe20008000000 */
[----:B------:R-:W-:Y:S01]  /*10b0*/  UIADD3 UR4, UR4, 0x7f, URZ ;  /* 0x0000007f04047890 */ /* 0x000fe2000fffe03f */
[----:B------:R-:W-:-:S03]  /*10c0*/  UMOV UR39, URZ ;  /* 0x0000003f00277c82 */ /* 0x000fc60008000000 */
[----:B------:R-:W-:-:S04]  /*10d0*/  USHF.R.S32.HI UR5, URZ, 0x1f, UR4 ;  /* 0x0000001f3f057899 */ /* 0x000fc80008011404 */
[----:B------:R-:W-:-:S04]  /*10e0*/  ULEA.HI UR5, UR5, UR4, URZ, 0x7 ;  /* 0x0000000405057291 */ /* 0x000fc8000f8f383f */
[----:B------:R-:W-:-:S12]  /*10f0*/  USHF.R.S32.HI UR43, URZ, 0x7, UR5 ;  /* 0x000000073f2b7899 */ /* 0x000fd80008011405 */
.L_x_540:
[----:B------:R-:W4:Y:S01]  /*1100*/  S2R R0, SR_TID.X ;  /* 0x0000000000007919 */ /* 0x000f220000002100 */
[----:B------:R-:W0:Y:S01]  /*1110*/  S2UR UR6, SR_CgaCtaId ;  /* 0x00000000000679c3 */ /* 0x000e220000008800 */
[----:B------:R-:W-:Y:S02]  /*1120*/  UMOV UR46, 0x400 ;  /* 0x00000400002e7882 */ /* 0x000fe40000000000 */
[----:B0-----:R-:W-:Y:S01]  /*1130*/  ULEA UR46, UR6, UR46, 0x18 ;  /* 0x0000002e062e7291 */ /* 0x001fe2000f8ec03f */
[----:B----4-:R-:W-:-:S04]  /*1140*/  LOP3.LUT R0, R0, 0x80, RZ, 0xc0, !PT ;  /* 0x0000008000007812 */ /* 0x010fc800078ec0ff */
[----:B------:R-:W-:-:S06]  /*1150*/  SHF.R.U32.HI R0, RZ, 0x7, R0 ;  /* 0x00000007ff007819 */ /* 0x000fcc0000011600 */
[----:B------:R-:W0:Y:S02]  /*1160*/  SHFL.IDX PT, R0, R0, RZ, 0x1f ;  /* 0x00001fff00007589 */ /* 0x000e2400000e0000 */
[----:B0-----:R-:W-:-:S13]  /*1170*/  R2UR UR4, R0 ;  /* 0x00000000000472ca */ /* 0x001fda00000e0000 */
[----:B------:R-:W-:-:S04]  /*1180*/  ULEA.HI UR5, UR4, UR4, URZ, 0x1 ;  /* 0x0000000404057291 */ /* 0x000fc8000f8f083f */
[----:B------:R-:W-:-:S04]  /*1190*/  ULOP3.LUT UR5, UR5, 0x7fffe, URZ, 0xc0, !UPT ;  /* 0x0007fffe05057892 */ /* 0x000fc8000f8ec03f */
[----:B------:R-:W-:-:S03]  /*11a0*/  UIADD3 UR5, UR4, -UR5, URZ ;  /* 0x8000000504057290 */ /* 0x000fc6000fffe03f */
[----:B------:R-:W-:Y:S01]  /*11b0*/  ULDC UR4, c[0x0][0x28c] ;  /* 0x0000a30000047ab9 */ /* 0x000fe20000000800 */
[----:B------:R-:W-:Y:S01]  /*11c0*/  ULEA UR5, UR5, UR46, 0xd ;  /* 0x0000002e05057291 */ /* 0x000fe2000f8e683f */
[----:B------:R-:W-:-:S03]  /*11d0*/  ISETP.LT.AND P0, PT, RZ, UR4, PT ;  /* 0x00000004ff007c0c */ /* 0x000fc6000bf01270 */
[----:B------:R-:W-:-:S04]  /*11e0*/  UIADD3 UR5, UR5, 0x100, URZ ;  /* 0x0000010005057890 */ /* 0x000fc8000fffe03f */
[----:B------:R-:W-:-:S04]  /*11f0*/  USHF.R.U32.HI UR5, URZ, 0x4, UR5 ;  /* 0x000000043f057899 */ /* 0x000fc80008011605 */
[----:B------:R-:W-:Y:S02]  /*1200*/  ULOP3.LUT UR47, UR5, 0x3fff, URZ, 0xc0, !UPT ;  /* 0x00003fff052f7892 */ /* 0x000fe4000f8ec03f */
[----:B-123--:R-:W-:Y:S10]  /*1210*/  @P0 BRA `(.L_x_13) ;  /* 0x0000000000400947 */ /* 0x00eff40003800000 */
[----:B------:R-:W-:Y:S01]  /*1220*/  MOV R0, 0x0 ;  /* 0x0000000000007802 */ /* 0x000fe20000000f00 */
[----:B------:R-:W-:Y:S01]  /*1230*/  ULDC.64 UR4, c[0x4][0x68] ;  /* 0x01001a0000047ab9 */ /* 0x000fe20000000a00 */
[----:B------:R-:W-:Y:S01]  /*1240*/  ULDC.64 UR6, c[0x4][0x8] ;  /* 0x0100020000067ab9 */ /* 0x000fe20000000a00 */
[----:B--23--:R-:W-:Y:S01]  /*1250*/  MOV R4, UR4 ;  /* 0x0000000400047c02 */ /* 0x00cfe20008000f00 */
[----:B------:R0:W2:Y:S01]  /*1260*/  LDC.64 R14, c[0x4][R0] ;  /* 0x01000000000e7b82 */ /* 0x0000a20000000a00 */
[----:B------:R-:W-:Y:S01]  /*1270*/  IMAD.U32 R5, RZ, RZ, UR5 ;  /* 0x00000005ff057e24 */ /* 0x000fe2000f8e00ff */
[----:B------:R-:W-:Y:S01]  /*1280*/  ULDC.64 UR4, c[0x4][0x70] ;  /* 0x01001c0000047ab9 */ /* 0x000fe20000000a00 */
[----:B------:R-:W-:Y:S01]  /*1290*/  IMAD.U32 R10, RZ, RZ, UR6 ;  /* 0x00000006ff0a7e24 */ /* 0x000fe2000f8e00ff */
[----:B------:R-:W-:Y:S01]  /*12a0*/  MOV R7, UR5 ;  /* 0x0000000500077c02 */ /* 0x000fe20008000f00 */
[----:B------:R-:W-:Y:S01]  /*12b0*/  IMAD.U32 R6, RZ, RZ, UR4 ;  /* 0x00000004ff067e24 */ /* 0x000fe2000f8e00ff */
[----:B------:R-:W-:Y:S01]  /*12c0*/  MOV R8, 0x1e1 ;  /* 0x000001e100087802 */ /* 0x000fe20000000f00 */
[----:B------:R-:W-:-:S02]  /*12d0*/  IMAD.U32 R11, RZ, RZ, UR7 ;  /* 0x00000007ff0b7e24 */ /* 0x000fc4000f8e00ff */
[----:B------:R-:W-:Y:S02]  /*12e0*/  IMAD.MOV.U32 R12, RZ, RZ, 0x1 ;  /* 0x00000001ff0c7424 */ /* 0x000fe400078e00ff */
[----:B0-----:R-:W-:-:S07]  /*12f0*/  IMAD.MOV.U32 R13, RZ, RZ, RZ ;  /* 0x000000ffff0d7224 */ /* 0x001fce00078e00ff */
[----:B------:R-:W-:-:S07]  /*1300*/  LEPC R20, `(.L_x_13) ;  /* 0x000000001014794e */ /* 0x000fce0000000000 */
[----:B-12--5:R-:W-:Y:S05]  /*1310*/  CALL.ABS.NOINC R14 ;  /* 0x000000000e007343 */ /* 0x026fea0003c00000 */
.L_x_13:
[----:B------:R-:W-:-:S06]  /*1320*/  ULOP3.LUT UR4, UR37, 0x1, URZ, 0xfc, !UPT ;  /* 0x0000000125047892 */ /* 0x000fcc000f8efc3f */
[----:B------:R-:W-:-:S04]  /*1330*/  MOV R0, UR4 ;  /* 0x0000000400007c02 */ /* 0x000fc80008000f00 */
[----:B------:R-:W-:-:S13]  /*1340*/  ISETP.NE.AND P0, PT, R0, 0x3, PT ;  /* 0x000000030000780c */ /* 0x000fda0003f05270 */
[----:B------:R-:W-:Y:S05]  /*1350*/  @!P0 BRA `(.L_x_14) ;  /* 0x0000000000048947 */ /* 0x000fea0003800000 */
[----:B------:R-:W-:Y:S01]  /*1360*/  BPT.TRAP 0x1 ;  /* 0x000000040000795c */ /* 0x000fe20000300000 */
.L_x_14:
[----:B-1----:R-:W-:Y:S02]  /*1370*/  IMAD.U32 R3, RZ, RZ, UR39 ;  /* 0x00000027ff037e24 */ /* 0x002fe4000f8e00ff */
[----:B------:R-:W-:-:S03]  /*1380*/  IMAD.U32 R0, RZ, RZ, UR36 ;  /* 0x00000024ff007e24 */ /* 0x000fc6000f8e00ff */
[----:B------:R-:W-:Y:S02]  /*1390*/  LEA R3, R3, UR46, 0x3 ;  /* 0x0000002e03037c11 */ /* 0x000fe4000f8e18ff */
[----:B------:R-:W-:-:S04]  /*13a0*/  SHF.L.U32 R0, R0, 0x1f, RZ ;  /* 0x0000001f00007819 */ /* 0x000fc800000006ff */
[----:B------:R0:W1:Y:S01]  /*13b0*/  SYNCS.PHASECHK.TRANS64.TRYWAIT P1, [R3+URZ], R0 ;  /* 0x00000000030075a7 */ /* 0x000062000802017f */
[----:B------:R-:W-:Y:S05]  /*13c0*/  @!P0 BRA `(.L_x_15) ;  /* 0x0000000000048947 */ /* 0x000fea0003800000 */
[----:B------:R-:W-:Y:S01]  /*13d0*/  BPT.TRAP 0x1 ;  /* 0x000000040000795c */ /* 0x000fe20000300000 */
.L_x_15:
[----:B-1----:R-:W-:Y:S05]  /*13e0*/  @P1 BRA `(.L_x_16) ;  /* 0x0000000000081947 */ /* 0x002fea0003800000 */
[----:B------:R-:W1:Y:S02]  /*13f0*/  SYNCS.PHASECHK.TRANS64.TRYWAIT P1, [R3+URZ], R0 ;  /* 0x00000000030075a7 */ /* 0x000e64000802017f */
[----:B-1----:R-:W-:Y:S05]  /*1400*/  @!P1 BRA `(.L_x_17) ;  /* 0x0000031800d49947 */ /* 0x002fea0003800000 */
.L_x_16:
[----:B------:R-:W-:-:S04]  /*1410*/  UISETP.LT.AND UP0, UPT, UR43, 0x1, UPT ;  /* 0x000000012b00788c */ /* 0x000fc8000bf01270 */
[----:B------:R-:W-:-:S04]  /*1420*/  USEL UR4, UR43, 0x1, UP0 ;  /* 0x000000012b047887 */ /* 0x000fc80008000000 */
[----:B------:R-:W-:-:S06]  /*1430*/  UIADD3 UR4, UR43, -UR4, URZ ;  /* 0x800000042b047290 */ /* 0x000fcc000fffe03f */
[----:B01----:R-:W-:Y:S01]  /*1440*/  MOV R0, UR4 ;  /* 0x0000000400007c02 */ /* 0x003fe20008000f00 */
[----:B------:R-:W-:Y:S05]  /*1450*/  WARPSYNC.ALL ;  /* 0x0000000000007948 */ /* 0x000fea0003800000 */
[----:B------:R-:W-:Y:S01]  /*1460*/  ISETP.GE.AND P1, PT, R0, 0x1, PT ;  /* 0x000000010000780c */ /* 0x000fe20003f26270 */
[----:B------:R-:W-:Y:S01]  /*1470*/  UIADD3 UR46, UR46, 0x80100, URZ ;  /* 0x000801002e2e7890 */ /* 0x000fe2000fffe03f */
[----:B------:R-:W-:Y:S01]  /*1480*/  WARPGROUP.ARRIVE ;  /* 0x00000000000079c5 */ /* 0x000fe20000000000 */
[----:B------:R-:W-:Y:S01]  /*1490*/  ULOP3.LUT UR4, UR47, 0x10000, URZ, 0xfc, !UPT ;  /* 0x000100002f047892 */ /* 0x000fe2000f8efc3f */
[----:B------:R0:W-:Y:S01]  /*14a0*/  STL [R1+0x2c8], R17 ;  /* 0x0002c81101007387 */ /* 0x0001e20000100800 */
[----:B------:R-:W-:-:S02]  /*14b0*/  USHF.R.U32.HI UR46, URZ, 0x4, UR46 ;  /* 0x000000043f2e7899 */ /* 0x000fc4000801162e */
[----:B------:R-:W-:Y:S01]  /*14c0*/  ULEA UR8, UR39, UR4, 0xd ;  /* 0x0000000427087291 */ /* 0x000fe2000f8e683f */
[----:B-----5:R-:W-:Y:S01]  /*14d0*/  STL [R1+0x2c4], R16 ;  /* 0x0002c41001007387 */ /* 0x020fe20000100800 */
[----:B------:R-:W-:Y:S01]  /*14e0*/  ULOP3.LUT UR5, UR46, 0x3fff, URZ, 0xc0, !UPT ;  /* 0x00003fff2e057892 */ /* 0x000fe2000f8ec03f */
[----:B------:R-:W-:Y:S01]  /*14f0*/  UMOV UR9, 0x40000040 ;  /* 0x4000004000097882 */ /* 0x000fe20000000000 */
[----:B------:R-:W-:Y:S02]  /*1500*/  UMOV UR11, 0x40000040 ;  /* 0x40000040000b7882 */ /* 0x000fe40000000000 */
[----:B------:R-:W-:Y:S01]  /*1510*/  ULOP3.LUT UR5, UR5, 0x10000, URZ, 0xfc, !UPT ;  /* 0x0001000005057892 */ /* 0x000fe2000f8efc3f */
[----:B------:R1:W-:Y:S01]  /*1520*/  STL [R1+0x2c0], R2 ;  /* 0x0002c00201007387 */ /* 0x0003e20000100800 */
[----:B------:R-:W-:Y:S02]  /*1530*/  UIADD3 UR12, UR8, 0x400, URZ ;  /* 0x00000400080c7890 */ /* 0x000fe4000fffe03f */
[----:B------:R-:W-:Y:S01]  /*1540*/  ULEA UR6, UR39, UR5, 0xd ;  /* 0x0000000527067291 */ /* 0x000fe2000f8e683f */
[----:B------:R4:W-:Y:S01]  /*1550*/  STL [R1+0x2bc], R0 ;  /* 0x0002bc0001007387 */ /* 0x0009e20000100800 */
[----:B------:R-:W-:Y:S01]  /*1560*/  UMOV UR15, UR11 ;  /* 0x0000000b000f7c82 */ /* 0x000fe20008000000 */
[----:B------:R-:W-:-:S04]  /*1570*/  UMOV UR13, 0x40000040 ;  /* 0x40000040000d7882 */ /* 0x000fc80000000000 */
[----:B------:R-:W-:Y:S02]  /*1580*/  UMOV UR10, UR6 ;  /* 0x00000006000a7c82 */ /* 0x000fe40008000000 */
[----:B------:R-:W-:Y:S01]  /*1590*/  HGMMA.64x256x8.F32.TF32 R24, gdesc[UR8], RZ, !UPT, gsb0 ;  /* 0x07e00000081879f0 */ /* 0x000fe2000c0028ff */
[----:B------:R-:W-:Y:S02]  /*15a0*/  UMOV UR14, UR10 ;  /* 0x0000000a000e7c82 */ /* 0x000fe40008000000 */
[----:B------:R-:W-:Y:S02]  /*15b0*/  WARPGROUP.DEPBAR.LE gsb0, 0x0 ;  /* 0x00008000000079c5 */ /* 0x000fe40000010000 */
[----:B------:R-:W-:Y:S01]  /*15c0*/  STL.64 [R1], R24 ;  /* 0x0000001801007387 */ /* 0x000fe20000100a00 */
[----:B------:R-:W-:Y:S01]  /*15d0*/  IMAD.MOV.U32 R235, RZ, RZ, R46 ;  /* 0x000000ffffeb7224 */ /* 0x000fe200078e002e */
[----:B------:R-:W-:Y:S01]  /*15e0*/  MOV R233, R48 ;  /* 0x0000003000e97202 */ /* 0x000fe20000000f00 */
[----:B------:R-:W-:Y:S01]  /*15f0*/  IMAD.MOV.U32 R234, RZ, RZ, R47 ;  /* 0x000000ffffea7224 */ /* 0x000fe200078e002f */
[----:B------:R-:W-:Y:S01]  /*1600*/  STL.64 [R1+0x8], R26 ;  /* 0x0000081a01007387 */ /* 0x000fe20000100a00 */
        /* <DEDUP_REMOVED lines=73> */
[----:B0-----:R-:W-:Y:S01]  /*1aa0*/  MOV R17, R135 ;  /* 0x0000008700117202 */ /* 0x001fe20000000f00 */
[----:B------:R-:W-:Y:S01]  /*1ab0*/  IMAD.MOV.U32 R188, RZ, RZ, R104 ;  /* 0x000000ffffbc7224 */ /* 0x000fe200078e0068 */
[----:B------:R-:W-:Y:S01]  /*1ac0*/  MOV R14, R138 ;  /* 0x0000008a000e7202 */ /* 0x000fe20000000f00 */
[----:B------:R-:W-:Y:S01]  /*1ad0*/  IMAD.MOV.U32 R190, RZ, RZ, R106 ;  /* 0x000000ffffbe7224 */ /* 0x000fe200078e006a */
[----:B------:R-:W-:Y:S01]  /*1ae0*/  MOV R11, R141 ;  /* 0x0000008d000b7202 */ /* 0x000fe20000000f00 */
[----:B------:R-:W-:Y:S01]  /*1af0*/  IMAD.MOV.U32 R191, RZ, RZ, R107 ;  /* 0x000000ffffbf7224 */ /* 0x000fe200078e006b */
[----:B------:R-:W-:Y:S01]  /*1b00*/  MOV R8, R144 ;  /* 0x0000009000087202 */ /* 0x000fe20000000f00 */
[----:B------:R-:W-:Y:S01]  /*1b10*/  IMAD.MOV.U32 R193, RZ, RZ, R109 ;  /* 0x000000ffffc17224 */ /* 0x000fe200078e006d */
[----:B--23--:R-:W-:Y:S01]  /*1b20*/  MOV R5, R147 ;  /* 0x0000009300057202 */ /* 0x00cfe20000000f00 */
[----:B------:R-:W-:Y:S01]  /*1b30*/  IMAD.MOV.U32 R194, RZ, RZ, R110 ;  /* 0x000000ffffc27224 */ /* 0x000fe200078e006e */
[----:B-1----:R-:W-:Y:S01]  /*1b40*/  MOV R2, R150 ;  /* 0x0000009600027202 */ /* 0x002fe20000000f00 */
[----:B------:R-:W-:Y:S01]  /*1b50*/  IMAD.MOV.U32 R196, RZ, RZ, R112 ;  /* 0x000000ffffc47224 */ /* 0x000fe200078e0070 */
[----:B------:R0:W-:Y:S01]  /*1b60*/  STL.64 [R1+0x50], R44 ;  /* 0x0000502c01007387 */ /* 0x0001e20000100a00 */
[----:B------:R-:W-:-:S02]  /*1b70*/  IMAD.MOV.U32 R197, RZ, RZ, R113 ;  /* 0x000000ffffc57224 */ /* 0x000fc400078e0071 */
[----:B------:R-:W-:Y:S01]  /*1b80*/  IMAD.MOV.U32 R199, RZ, RZ, R115 ;  /* 0x000000ffffc77224 */ /* 0x000fe200078e0073 */
[----:B------:R-:W-:Y:S01]  /*1b90*/  STL [R1+0x15d0], R162 ;  /* 0x0015d0a201007387 */ /* 0x000fe20000100800 */
[----:B------:R-:W-:Y:S02]  /*1ba0*/  IMAD.MOV.U32 R200, RZ, RZ, R116 ;  /* 0x000000ffffc87224 */ /* 0x000fe400078e0074 */
[----:B------:R-:W-:Y:S02]  /*1bb0*/  IMAD.MOV.U32 R202, RZ, RZ, R118 ;  /* 0x000000ffffca7224 */ /* 0x000fe400078e0076 */
[----:B------:R-:W-:Y:S02]  /*1bc0*/  IMAD.MOV.U32 R203, RZ, RZ, R119 ;  /* 0x000000ffffcb7224 */ /* 0x000fe400078e0077 */
[----:B------:R-:W-:Y:S02]  /*1bd0*/  IMAD.MOV.U32 R205, RZ, RZ, R121 ;  /* 0x000000ffffcd7224 */ /* 0x000fe400078e0079 */
[----:B------:R-:W-:-:S02]  /*1be0*/  IMAD.MOV.U32 R206, RZ, RZ, R122 ;  /* 0x000000ffffce7224 */ /* 0x000fc400078e007a */
[----:B------:R-:W-:Y:S02]  /*1bf0*/  IMAD.MOV.U32 R208, RZ, RZ, R124 ;  /* 0x000000ffffd07224 */ /* 0x000fe400078e007c */
        /* <DEDUP_REMOVED lines=17> */
[----:B----4-:R-:W-:Y:S02]  /*1d10*/  IMAD.MOV.U32 R0, RZ, RZ, R151 ;  /* 0x000000ffff007224 */ /* 0x010fe400078e0097 */
[----:B0-----:R-:W-:-:S06]  /*1d20*/  WARPGROUP.ARRIVE ;  /* 0x00000000000079c5 */ /* 0x001fcc0000000000 */
[----:B------:R-:W-:Y:S03]  /*1d30*/  HGMMA.64x256x8.F32.TF32 R24, gdesc[UR12], RZ, !UPT, gsb0 ;  /* 0x07e000000c1879f0 */ /* 0x000fe6000c0028ff */
[----:B------:R-:W-:Y:S02]  /*1d40*/  WARPGROUP.DEPBAR.LE gsb0, 0x0 ;  /* 0x00008000000079c5 */ /* 0x000fe40000010000 */
[----:B------:R-:W-:Y:S04]  /*1d50*/  STL.64 [R1+0x15c8], R150 ;  /* 0x0015c89601007387 */ /* 0x000fe80000100a00 */
        /* <DEDUP_REMOVED lines=20> */
[----:B------:R0:W-:Y:S04]  /*1ea0*/  STL.64 [R1+0x1520], R108 ;  /* 0x0015206c01007387 */ /* 0x0001e80000100a00 */
[----:B0-----:R-:W2:Y:S04]  /*1eb0*/  LDL.LU R108, [R1] ;  /* 0x00000000016c7983 */ /* 0x001ea80000300800 */
[----:B------:R-:W2:Y:S04]  /*1ec0*/  LDL.LU R109, [R1+0x4] ;  /* 0x00000400016d7983 */ /* 0x000ea80000300800 */
        /* <DEDUP_REMOVED lines=19> */
[----:B------:R-:W2:Y:S01]  /*2000*/  LDL.LU R129, [R1+0x54] ;  /* 0x0000540001817983 */ /* 0x000ea20000300800 */
        /* <DEDUP_REMOVED lines=31> */
[----:B------:R-:W-:Y:S01]  /*2200*/  UIADD3 UR12, UR8, 0x2, URZ ;  /* 0x00000002080c7890 */ /* 0x000fe2000fffe03f */
[----:B------:R-:W-:Y:S01]  /*2210*/  IMAD.MOV.U32 R214, RZ, RZ, R22 ;  /* 0x000000ffffd67224 */ /* 0x000fe200078e0016 */
[----:B------:R-:W-:Y:S01]  /*2220*/  UIADD3 UR14, UR6, 0x2, URZ ;  /* 0x00000002060e7890 */ /* 0x000fe2000fffe03f */
[----:B------:R-:W-:Y:S01]  /*2230*/  IMAD.MOV.U32 R216, RZ, RZ, R20 ;  /* 0x000000ffffd87224 */ /* 0x000fe200078e0014 */
[----:B------:R-:W-:Y:S01]  /*2240*/  UMOV UR13, 0x40000040 ;  /* 0x40000040000d7882 */ /* 0x000fe20000000000 */
[----:B------:R-:W-:Y:S01]  /*2250*/  IMAD.MOV.U32 R217, RZ, RZ, R19 ;  /* 0x000000ffffd97224 */ /* 0x000fe200078e0013 */
[----:B------:R-:W-:Y:S01]  /*2260*/  UMOV UR15, 0x40000040 ;  /* 0x40000040000f7882 */ /* 0x000fe20000000000 */
        /* <DEDUP_REMOVED lines=11> */
[----:B------:R-:W-:-:S06]  /*2320*/  IMAD.MOV.U32 R235, RZ, RZ, R0 ;  /* 0x000000ffffeb7224 */ /* 0x000fcc00078e0000 */
[----:B--2---:R-:W-:-:S06]  /*2330*/  WARPGROUP.ARRIVE ;  /* 0x00000000000079c5 */ /* 0x004fcc0000000000 */
[----:B------:R-:W-:Y:S03]  /*2340*/  HGMMA.64x256x8.F32.TF32 R108, gdesc[UR12], R108, gsb0 ;  /* 0x07e000000c6c79f0 */ /* 0x000fe6000800286c */
[----:B------:R-:W-:Y:S02]  /*2350*/  WARPGROUP.DEPBAR.LE gsb0, 0x0 ;  /* 0x00008000000079c5 */ /* 0x000fe40000010000 */
[----:B------:R-:W-:Y:S04]  /*2360*/  STL.64 [R1], R108 ;  /* 0x0000006c01007387 */ /* 0x000fe80000100a00 */
        /* <DEDUP_REMOVED lines=63> */
[----:B0-----:R-:W2:Y:S04]  /*2760*/  LDL.LU R162, [R1+0x15d0] ;  /* 0x0015d00001a27983 */ /* 0x001ea80000300800 */
[----:B------:R-:W3:Y:S04]  /*2770*/  LDL.LU.64 R150, [R1+0x15c8] ;  /* 0x0015c80001967983 */ /* 0x000ee80000300a00 */
        /* <DEDUP_REMOVED lines=20> */
[----:B------:R-:W3:Y:S01]  /*28c0*/  LDL.LU.64 R108, [R1+0x1520] ;  /* 0x00152000016c7983 */ /* 0x000ee20000300a00 */
[----:B------:R-:W-:Y:S01]  /*28d0*/  UIADD3 UR12, UR8, 0x402, URZ ;  /* 0x00000402080c7890 */ /* 0x000fe2000fffe03f */
[----:B------:R-:W-:Y:S01]  /*28e0*/  UMOV UR13, 0x40000040 ;  /* 0x40000040000d7882 */ /* 0x000fe20000000000 */
[----:B---3--:R-:W-:-:S07]  /*28f0*/  WARPGROUP.ARRIVE ;  /* 0x00000000000079c5 */ /* 0x008fce0000000000 */
[----:B------:R-:W-:Y:S03]  /*2900*/  HGMMA.64x256x8.F32.TF32 R24, gdesc[UR12], R24, gsb0 ;  /* 0x07e000000c1879f0 */ /* 0x000fe60008002818 */
        /* <DEDUP_REMOVED lines=65> */
[----:B0-----:R-:W3:Y:S04]  /*2d20*/  LDL.LU.64 R24, [R1] ;  /* 0x0000000001187983 */ /* 0x001ee80000300a00 */
        /* <DEDUP_REMOVED lines=63> */
[----:B------:R-:W-:-:S02]  /*3120*/  UIADD3 UR12, UR8, 0x4, URZ ;  /* 0x00000004080c7890 */ /* 0x000fc4000fffe03f */
[----:B------:R-:W-:Y:S01]  /*3130*/  UIADD3 UR14, UR6, 0x4, URZ ;  /* 0x00000004060e7890 */ /* 0x000fe2000fffe03f */
[----:B------:R-:W-:Y:S01]  /*3140*/  UMOV UR13, 0x40000040 ;  /* 0x40000040000d7882 */ /* 0x000fe20000000000 */
[----:B------:R-:W-:Y:S01]  /*3150*/  UMOV UR15, 0x40000040 ;  /* 0x40000040000f7882 */ /* 0x000fe20000000000 */
[----:B---3--:R-:W-:-:S06]  /*3160*/  WARPGROUP.ARRIVE ;  /* 0x00000000000079c5 */ /* 0x008fcc0000000000 */
[----:B------:R-:W-:Y:S03]  /*3170*/  HGMMA.64x256x8.F32.TF32 R24, gdesc[UR12], R24, gsb0 ;  /* 0x07e000000c1879f0 */ /* 0x000fe60008002818 */
[----:B------:R-:W-:Y:S02]  /*3180*/  WARPGROUP.DEPBAR.LE gsb0, 0x0 ;  /* 0x00008000000079c5 */ /* 0x000fe40000010000 */
[----:B------:R-:W-:Y:S01]  /*3190*/  STL.64 [R1], R24 ;  /* 0x0000001801007387 */ /* 0x000fe20000100a00 */
[----:B------:R-:W-:Y:S01]  /*31a0*/  IMAD.MOV.U32 R2, RZ, RZ, R150 ;  /* 0x000000ffff027224 */ /* 0x000fe200078e0096 */
[----:B------:R-:W-:Y:S01]  /*31b0*/  MOV R0, R151 ;  /* 0x0000009700007202 */ /* 0x000fe20000000f00 */
[----:B------:R-:W-:Y:S01]  /*31c0*/  IMAD.MOV.U32 R3, RZ, RZ, R149 ;  /* 0x000000ffff037224 */ /* 0x000fe200078e0095 */
[----:B------:R-:W-:Y:S01]  /*31d0*/  STL.64 [R1+0x8], R26 ;  /* 0x0000081a01007387 */ /* 0x000fe20000100a00 */
[----:B------:R-:W-:Y:S01]  /*31e0*/  MOV R4, R148 ;  /* 0x0000009400047202 */ /* 0x000fe20000000f00 */
[----:B------:R-:W-:Y:S01]  /*31f0*/  IMAD.MOV.U32 R6, RZ, RZ, R146 ;  /* 0x000000ffff067224 */ /* 0x000fe200078e0092 */
[----:B------:R-:W-:Y:S01]  /*3200*/  MOV R7, R145 ;  /* 0x0000009100077202 */ /* 0x000fe20000000f00 */
        /* <DEDUP_REMOVED lines=32> */
[----:B------:R0:W-:Y:S01]  /*3410*/  STL.64 [R1+0x50], R44 ;  /* 0x0000502c01007387 */ /* 0x0001e20000100a00 */
[----:B------:R-:W-:Y:S01]  /*3420*/  IMAD.MOV.U32 R207, RZ, RZ, R123 ;  /* 0x000000ffffcf7224 */ /* 0x000fe200078e007b */
[----:B------:R-:W-:Y:S01]  /*3430*/  MOV R202, R118 ;  /* 0x0000007600ca7202 */ /* 0x000fe20000000f00 */
[----:B------:R-:W-:Y:S01]  /*3440*/  IMAD.MOV.U32 R204, RZ, RZ, R120 ;  /* 0x000000ffffcc7224 */ /* 0x000fe200078e0078 */
[----:B------:R-:W3:Y:S01]  /*3450*/  LDL.LU.64 R150, [R1+0x1518] ;  /* 0x0015180001967983 */ /* 0x000ee20000300a00 */
        /* <DEDUP_REMOVED lines=96> */
[----:B------:R-:W-:-:S03]  /*3a60*/  IMAD.MOV.U32 R234, RZ, RZ, R47 ;  /* 0x000000ffffea7224 */ /* 0x000fc600078e002f */
        /* <DEDUP_REMOVED lines=28> */
[----:B0-----:R-:W3:Y:S04]  /*3c30*/  LDL.LU.64 R44, [R1+0x1370] ;  /* 0x00137000012c7983 */ /* 0x001ee80000300a00 */
        /* <DEDUP_REMOVED lines=11> */
[----:B------:R-:W-:-:S02]  /*3cf0*/  UMOV UR13, 0x40000040 ;  /* 0x40000040000d7882 */ /* 0x000fc40000000000 */
[----:B--2---:R-:W-:Y:S01]  /*3d00*/  STL [R1+0x1318], R162 ;  /* 0x001318a201007387 */ /* 0x004fe20000100800 */
[----:B---3--:R-:W-:-:S06]  /*3d10*/  WARPGROUP.ARRIVE ;  /* 0x00000000000079c5 */ /* 0x008fcc0000000000 */
        /* <DEDUP_REMOVED lines=74> */
[----:B------:R-:W-:-:S02]  /*41c0*/  IMAD.MOV.U32 R151, RZ, RZ, R214 ;  /* 0x000000ffff977224 */ /* 0x000fc400078e00d6 */
[----:B------:R-:W-:Y:S01]  /*41d0*/  IMAD.MOV.U32 R162, RZ, RZ, R213 ;  /* 0x000000ffffa27224 */ /* 0x000fe200078e00d5 */
[----:B------:R-:W-:Y:S01]  /*41e0*/  MOV R213, R23 ;  /* 0x0000001700d57202 */ /* 0x000fe20000000f00 */
        /* <DEDUP_REMOVED lines=14> */
[----:B------:R-:W-:Y:S01]  /*42d0*/  IMAD.MOV.U32 R235, RZ, RZ, R0 ;  /* 0x000000ffffeb7224 */ /* 0x000fe200078e0000 */
[----:B------:R-:W-:Y:S02]  /*42e0*/  UIADD3 UR12, UR8, 0x6, URZ ;  /* 0x00000006080c7890 */ /* 0x000fe4000fffe03f */
[----:B------:R-:W-:Y:S01]  /*42f0*/  UIADD3 UR14, UR6, 0x6, URZ ;  /* 0x00000006060e7890 */ /* 0x000fe2000fffe03f */
[----:B------:R-:W-:Y:S01]  /*4300*/  UMOV UR13, 0x40000040 ;  /* 0x40000040000d7882 */ /* 0x000fe20000000000 */
[----:B------:R-:W-:Y:S01]  /*4310*/  UMOV UR15, 0x40000040 ;  /* 0x40000040000f7882 */ /* 0x000fe20000000000 */
        /* <DEDUP_REMOVED lines=236> */
[----:B------:R-:W-:Y:S01]  /*51e0*/  STL.64 [R1+0x30], R36 ;  /* 0x0000302401007387 */ /* 0x000fe20000100a00 */
[----:B------:R-:W-:-:S03]  /*51f0*/  IMAD.MOV.U32 R2, RZ, RZ, R150 ;  /* 0x000000ffff027224 */ /* 0x000fc600078e0096 */
[----:B------:R-:W-:Y:S01]  /*5200*/  STL.64 [R1+0x38], R38 ;  /* 0x0000382601007387 */ /* 0x000fe20000100a00 */
[----:B------:R-:W-:-:S03]  /*5210*/  IMAD.MOV.U32 R0, RZ, RZ, R151 ;  /* 0x000000ffff007224 */ /* 0x000fc600078e0097 */
[----:B------:R-:W-:Y:S01]  /*5220*/  STL.64 [R1+0x40], R40 ;  /* 0x0000402801007387 */ /* 0x000fe20000100a00 */
[----:B------:R-:W-:Y:S01]  /*5230*/  IMAD.MOV.U32 R4, RZ, RZ, R148 ;  /* 0x000000ffff047224 */ /* 0x000fe200078e0094 */
[----:B------:R-:W-:Y:S02]  /*5240*/  MOV R3, R149 ;  /* 0x0000009500037202 */ /* 0x000fe40000000f00 */
[----:B------:R-:W-:Y:S01]  /*5250*/  STL.64 [R1+0x48], R42 ;  /* 0x0000482a01007387 */ /* 0x000fe20000100a00 */
[----:B------:R-:W-:Y:S01]  /*5260*/  MOV R6, R146 ;  /* 0x0000009200067202 */ /* 0x000fe20000000f00 */
[----:B------:R-:W-:Y:S02]  /*5270*/  IMAD.MOV.U32 R5, RZ, RZ, R147 ;  /* 0x000000ffff057224 */ /* 0x000fe400078e0093 */
[----:B------:R0:W-:Y:S01]  /*5280*/  STL.64 [R1+0x50], R44 ;  /* 0x0000502c01007387 */ /* 0x0001e20000100a00 */
[----:B------:R-:W-:-:S03]  /*5290*/  IMAD.MOV.U32 R8, RZ, RZ, R144 ;  /* 0x000000ffff087224 */ /* 0x000fc600078e0090 */
[----:B------:R-:W3:Y:S01]  /*52a0*/  LDL.LU.64 R150, [R1+0x1260] ;  /* 0x0012600001967983 */ /* 0x000ee20000300a00 */
[----:B------:R-:W-:Y:S01]  /*52b0*/  IMAD.MOV.U32 R7, RZ, RZ, R145 ;  /* 0x000000ffff077224 */ /* 0x000fe200078e0091 */
[----:B------:R-:W-:Y:S02]  /*52c0*/  MOV R9, R143 ;  /* 0x0000008f00097202 */ /* 0x000fe40000000f00 */
[----:B------:R-:W3:Y:S01]  /*52d0*/  LDL.LU.64 R148, [R1+0x1258] ;  /* 0x0012580001947983 */ /* 0x000ee20000300a00 */
[----:B------:R-:W-:Y:S01]  /*52e0*/  IMAD.MOV.U32 R10, RZ, RZ, R142 ;  /* 0x000000ffff0a7224 */ /* 0x000fe200078e008e */
[----:B------:R-:W-:Y:S02]  /*52f0*/  MOV R12, R140 ;  /* 0x0000008c000c7202 */ /* 0x000fe40000000f00 */
[----:B------:R-:W3:Y:S01]  /*5300*/  LDL.LU.64 R146, [R1+0x1250] ;  /* 0x0012500001927983 */ /* 0x000ee20000300a00 */
[----:B------:R-:W-:-:S03]  /*5310*/  IMAD.MOV.U32 R11, RZ, RZ, R141 ;  /* 0x000000ffff0b7224 */ /* 0x000fc600078e008d */
[----:B------:R-:W3:Y:S01]  /*5320*/  LDL.LU.64 R144, [R1+0x1248] ;  /* 0x0012480001907983 */ /* 0x000ee20000300a00 */
[----:B------:R-:W-:Y:S01]  /*5330*/  IMAD.MOV.U32 R14, RZ, RZ, R138 ;  /* 0x000000ffff0e7224 */ /* 0x000fe200078e008a */
[----:B------:R-:W-:Y:S01]  /*5340*/  MOV R15, R137 ;  /* 0x00000089000f7202 */ /* 0x000fe20000000f00 */
[----:B------:R-:W-:Y:S01]  /*5350*/  IMAD.MOV.U32 R13, RZ, RZ, R139 ;  /* 0x000000ffff0d7224 */ /* 0x000fe200078e008b */
        /* <DEDUP_REMOVED lines=488> */
[----:B------:R-:W-:-:S03]  /*71e0*/  MOV R2, R150 ;  /* 0x0000009600027202 */ /* 0x000fc60000000f00 */
[----:B------:R-:W-:Y:S01]  /*71f0*/  STL.64 [R1+0x38], R38 ;  /* 0x0000382601007387 */ /* 0x000fe20000100a00 */
[----:B------:R-:W-:-:S03]  /*7200*/  IMAD.MOV.U32 R0, RZ, RZ, R151 ;  /* 0x000000ffff007224 */ /* 0x000fc600078e0097 */
[----:B------:R-:W-:Y:S01]  /*7210*/  STL.64 [R1+0x40], R40 ;  /* 0x0000402801007387 */ /* 0x000fe20000100a00 */
[----:B------:R-:W-:-:S03]  /*7220*/  IMAD.MOV.U32 R4, RZ, RZ, R148 ;  /* 0x000000ffff047224 */ /* 0x000fc600078e0094 */
[----:B------:R-:W-:Y:S01]  /*7230*/  STL.64 [R1+0x48], R42 ;  /* 0x0000482a01007387 */ /* 0x000fe20000100a00 */
[----:B------:R-:W-:Y:S01]  /*7240*/  IMAD.MOV.U32 R3, RZ, RZ, R149 ;  /* 0x000000ffff037224 */ /* 0x000fe200078e0095 */
[----:B------:R-:W-:Y:S02]  /*7250*/  MOV R5, R147 ;  /* 0x0000009300057202 */ /* 0x000fe40000000f00 */
[----:B------:R0:W-:Y:S01]  /*7260*/  STL.64 [R1+0x50], R44 ;  /* 0x0000502c01007387 */ /* 0x0001e20000100a00 */
        /* <DEDUP_REMOVED lines=149> */
[----:B------:R-:W-:Y:S02]  /*7bc0*/  IMAD.MOV.U32 R235, RZ, RZ, R46 ;  /* 0x000000ffffeb7224 */ /* 0x000fe400078e002e */
[----:B------:R-:W-:Y:S01]  /*7bd0*/  IMAD.MOV.U32 R234, RZ, RZ, R47 ;  /* 0x000000ffffea7224 */ /* 0x000fe200078e002f */
        /* <DEDUP_REMOVED lines=353> */
[----:B------:R-:W-:-:S03]  /*91f0*/  MOV R0, R151 ;  /* 0x0000009700007202 */ /* 0x000fc60000000f00 */
[----:B------:R-:W-:Y:S01]  /*9200*/  STL.64 [R1+0x40], R40 ;  /* 0x0000402801007387 */ /* 0x000fe20000100a00 */
[----:B------:R-:W-:Y:S01]  /*9210*/  MOV R4, R148 ;  /* 0x0000009400047202 */ /* 0x000fe20000000f00 */
[----:B------:R-:W-:Y:S02]  /*9220*/  IMAD.MOV.U32 R3, RZ, RZ, R149 ;  /* 0x000000ffff037224 */ /* 0x000fe400078e0095 */
[----:B------:R-:W-:Y:S01]  /*9230*/  STL.64 [R1+0x48], R42 ;  /* 0x0000482a01007387 */ /* 0x000fe20000100a00 */
[----:B------:R-:W-:-:S03]  /*9240*/  IMAD.MOV.U32 R6, RZ, RZ, R146 ;  /* 0x000000ffff067224 */ /* 0x000fc600078e0092 */
[----:B------:R0:W-:Y:S01]  /*9250*/  STL.64 [R1+0x50], R44 ;  /* 0x0000502c01007387 */ /* 0x0001e20000100a00 */
        /* <DEDUP_REMOVED lines=1784> */
[----:B------:R-:W-:Y:S01]  /*101e0*/  IMAD.MOV.U32 R221, RZ, RZ, R19 ;  /* 0x000000ffffdd7224 */ /* 0x000fe200078e0013 */
[----:B------:R0:W5:Y:S01]  /*101f0*/  LDL.LU R17, [R1+0x2c8] ;  /* 0x0002c80001117983 */ /* 0x0001620000300800 */
[----:B------:R-:W-:-:S02]  /*10200*/  IMAD.MOV.U32 R222, RZ, RZ, R18 ;  /* 0x000000ffffde7224 */ /* 0x000fc400078e0012 */
[----:B------:R-:W-:Y:S01]  /*10210*/  IMAD.MOV.U32 R224, RZ, RZ, R14 ;  /* 0x000000ffffe07224 */ /* 0x000fe200078e000e */
[----:B------:R0:W5:Y:S01]  /*10220*/  LDL.LU R16, [R1+0x2c4] ;  /* 0x0002c40001107983 */ /* 0x0001620000300800 */
[----:B------:R-:W-:Y:S02]  /*10230*/  IMAD.MOV.U32 R225, RZ, RZ, R13 ;  /* 0x000000ffffe17224 */ /* 0x000fe400078e000d */
[----:B------:R-:W-:Y:S01]  /*10240*/  IMAD.MOV.U32 R227, RZ, RZ, R11 ;  /* 0x000000ffffe37224 */ /* 0x000fe200078e000b */
[----:B------:R0:W5:Y:S01]  /*10250*/  LDL.LU R2, [R1+0x2c0] ;  /* 0x0002c00001027983 */ /* 0x0001620000300800 */
[----:B------:R-:W-:Y:S02]  /*10260*/  IMAD.MOV.U32 R228, RZ, RZ, R10 ;  /* 0x000000ffffe47224 */ /* 0x000fe400078e000a */
[----:B------:R-:W-:Y:S01]  /*10270*/  IMAD.MOV.U32 R230, RZ, RZ, R8 ;  /* 0x000000ffffe67224 */ /* 0x000fe200078e0008 */
[----:B------:R0:W5:Y:S01]  /*10280*/  LDL.LU R0, [R1+0x2bc] ;  /* 0x0002bc0001007983 */ /* 0x0001620000300800 */
[----:B------:R-:W-:-:S02]  /*10290*/  IMAD.MOV.U32 R231, RZ, RZ, R7 ;  /* 0x000000ffffe77224 */ /* 0x000fc400078e0007 */
        /* <DEDUP_REMOVED lines=69> */
[----:B-1----:R0:W5:Y:S04]  /*106f0*/  LDL.LU R162, [R1+0x2b8] ;  /* 0x0002b80001a27983 */ /* 0x0021680000300800 */
[----:B------:R-:W2:Y:S04]  /*10700*/  LDL.LU.64 R150, [R1+0x2b0] ;  /* 0x0002b00001967983 */ /* 0x000ea80000300a00 */
        /* <DEDUP_REMOVED lines=20> */
[----:B------:R-:W2:Y:S01]  /*10850*/  LDL.LU.64 R108, [R1+0x208] ;  /* 0x00020800016c7983 */ /* 0x000ea20000300a00 */
[----:B------:R-:W-:Y:S01]  /*10860*/  UIADD3 UR12, UR8, 0x1c06, URZ ;  /* 0x00001c06080c7890 */ /* 0x000fe2000fffe03f */
[----:B------:R-:W-:Y:S01]  /*10870*/  UMOV UR13, 0x40000040 ;  /* 0x40000040000d7882 */ /* 0x000fe20000000000 */
[----:B--2---:R-:W-:-:S07]  /*10880*/  WARPGROUP.ARRIVE ;  /* 0x00000000000079c5 */ /* 0x004fce0000000000 */
[----:B------:R-:W-:Y:S03]  /*10890*/  HGMMA.64x256x8.F32.TF32 R24, gdesc[UR12], R24, gsb0 ;  /* 0x07e000000c1879f0 */ /* 0x000fe60008002818 */
[----:B------:R-:W-:Y:S02]  /*108a0*/  WARPGROUP.DEPBAR.LE gsb0, 0x0 ;  /* 0x00008000000079c5 */ /* 0x000fe40000010000 */
[----:B0-----:R-:W-:Y:S05]  /*108b0*/  @!P1 BRA `(.L_x_18) ;  /* 0x00000100009c9947 */ /* 0x001fea0003800000 */
[----:B------:R-:W-:Y:S02]  /*108c0*/  UIADD3 UR6, UR39, 0x1, URZ ;  /* 0x0000000127067890 */ /* 0x000fe4000fffe03f */
[----:B------:R-:W-:Y:S02]  /*108d0*/  UMOV UR7, UR39 ;  /* 0x0000002700077c82 */ /* 0x000fe40008000000 */
[----:B------:R-:W-:-:S04]  /*108e0*/  UISETP.NE.AND UP0, UPT, UR6, 0x4, UPT ;  /* 0x000000040600788c */ /* 0x000fc8000bf05270 */
[----:B------:R-:W-:Y:S02]  /*108f0*/  USEL UR9, URZ, 0x1, UP0 ;  /* 0x000000013f097887 */ /* 0x000fe40008000000 */
[----:B------:R-:W-:Y:S02]  /*10900*/  USEL UR6, UR6, URZ, UP0 ;  /* 0x0000003f06067287 */ /* 0x000fe40008000000 */
[----:B------:R-:W-:-:S12]  /*10910*/  ULOP3.LUT UR9, UR36, UR9, URZ, 0x3c, !UPT ;  /* 0x0000000924097292 */ /* 0x000fd8000f8e3c3f */
.L_x_25:
[----:B------:R-:W-:Y:S05]  /*10920*/  @!P0 BRA `(.L_x_19) ;  /* 0x0000000000048947 */ /* 0x000fea0003800000 */
[----:B------:R-:W-:Y:S01]  /*10930*/  BPT.TRAP 0x1 ;  /* 0x000000040000795c */ /* 0x000fe20000300000 */
.L_x_19:
[----:B------:R-:W0:Y:S01]  /*10940*/  S2UR UR10, SR_CgaCtaId ;  /* 0x00000000000a79c3 */ /* 0x000e220000008800 */
[----:B------:R-:W-:Y:S01]  /*10950*/  UMOV UR8, 0x400 ;  /* 0x0000040000087882 */ /* 0x000fe20000000000 */
[----:B------:R-:W-:-:S05]  /*10960*/  IMAD.U32 R3, RZ, RZ, UR9 ;  /* 0x00000009ff037e24 */ /* 0x000fca000f8e00ff */
[----:B------:R-:W-:Y:S01]  /*10970*/  SHF.L.U32 R3, R3, 0x1f, RZ ;  /* 0x0000001f03037819 */ /* 0x000fe200000006ff */
[----:B0-----:R-:W-:-:S04]  /*10980*/  ULEA UR8, UR10, UR8, 0x18 ;  /* 0x000000080a087291 */ /* 0x001fc8000f8ec03f */
[----:B------:R-:W-:-:S09]  /*10990*/  ULEA UR10, UR6, UR8, 0x3 ;  /* 0x00000008060a7291 */ /* 0x000fd2000f8e183f */
[----:B------:R0:W1:Y:S01]  /*109a0*/  SYNCS.PHASECHK.TRANS64.TRYWAIT P1, [UR10], R3 ;  /* 0x00000003ff0075a7 */ /* 0x000062000802014a */
[----:B------:R-:W-:Y:S05]  /*109b0*/  @!P0 BRA `(.L_x_20) ;  /* 0x0000000000048947 */ /* 0x000fea0003800000 */
[----:B------:R-:W-:Y:S01]  /*109c0*/  BPT.TRAP 0x1 ;  /* 0x000000040000795c */ /* 0x000fe20000300000 */
.L_x_20:
[----:B-1----:R-:W-:Y:S05]  /*109d0*/  @P1 BRA `(.L_x_21) ;  /* 0x0000000000081947 */ /* 0x002fea0003800000 */
[----:B------:R-:W1:Y:S02]  /*109e0*/  SYNCS.PHASECHK.TRANS64.TRYWAIT P1, [UR10], R3 ;  /* 0x00000003ff0075a7 */ /* 0x000e64000802014a */
[----:B-1----:R-:W-:Y:S05]  /*109f0*/  @!P1 BRA `(.L_x_22) ;  /* 0x00000224006c9947 */ /* 0x002fea0003800000 */
.L_x_21:
        /* <DEDUP_REMOVED lines=64> */
[----:B--2---:R-:W2:Y:S04]  /*10e00*/  LDL.LU.64 R24, [R1] ;  /* 0x0000000001187983 */ /* 0x004ea80000300a00 */
        /* <DEDUP_REMOVED lines=63> */
[----:B------:R-:W-:-:S02]  /*11200*/  ULEA UR11, UR6, UR5, 0xd ;  /* 0x00000005060b7291 */ /* 0x000fc4000f8e683f */
[----:B------:R-:W-:Y:S01]  /*11210*/  ULEA UR10, UR6, UR4, 0xd ;  /* 0x00000004060a7291 */ /* 0x000fe2000f8e683f */
[----:B-----5:R-:W-:Y:S01]  /*11220*/  STL [R1+0x2c8], R17 ;  /* 0x0002c81101007387 */ /* 0x020fe20000100800 */
[----:B------:R-:W-:Y:S01]  /*11230*/  UMOV UR15, 0x40000040 ;  /* 0x40000040000f7882 */ /* 0x000fe20000000000 */
[----:B------:R-:W-:Y:S02]  /*11240*/  UMOV UR13, 0x40000040 ;  /* 0x40000040000d7882 */ /* 0x000fe40000000000 */
[----:B------:R-:W-:Y:S01]  /*11250*/  UMOV UR14, UR11 ;  /* 0x0000000b000e7c82 */ /* 0x000fe20008000000 */
[----:B------:R-:W-:Y:S01]  /*11260*/  STL [R1+0x2c4], R16 ;  /* 0x0002c41001007387 */ /* 0x000fe20000100800 */
[----:B------:R-:W-:-:S03]  /*11270*/  UMOV UR12, UR10 ;  /* 0x0000000a000c7c82 */ /* 0x000fc60008000000 */
[----:B------:R3:W-:Y:S04]  /*11280*/  STL [R1+0x2c0], R2 ;  /* 0x0002c00201007387 */ /* 0x0007e80000100800 */
[----:B------:R4:W-:Y:S01]  /*11290*/  STL [R1+0x2bc], R0 ;  /* 0x0002bc0001007387 */ /* 0x0009e20000100800 */
[----:B--2---:R-:W-:-:S06]  /*112a0*/  WARPGROUP.ARRIVE ;  /* 0x00000000000079c5 */ /* 0x004fcc0000000000 */
[----:B------:R-:W-:Y:S03]  /*112b0*/  HGMMA.64x256x8.F32.TF32 R24, gdesc[UR12], R24, gsb0 ;  /* 0x07e000000c1879f0 */ /* 0x000fe60008002818 */
[----:B------:R-:W-:Y:S02]  /*112c0*/  WARPGROUP.DEPBAR.LE gsb0, 0x0 ;  /* 0x00008000000079c5 */ /* 0x000fe40000010000 */
[----:B------:R-:W-:Y:S01]  /*112d0*/  STL.64 [R1], R24 ;  /* 0x0000001801007387 */ /* 0x000fe20000100a00 */
[----:B---3--:R-:W-:Y:S01]  /*112e0*/  IMAD.MOV.U32 R2, RZ, RZ, R150 ;  /* 0x000000ffff027224 */ /* 0x008fe200078e0096 */
[----:B01----:R-:W-:Y:S01]  /*112f0*/  MOV R3, R149 ;  /* 0x0000009500037202 */ /* 0x003fe20000000f00 */
[----:B----4-:R-:W-:Y:S01]  /*11300*/  IMAD.MOV.U32 R0, RZ, RZ, R151 ;  /* 0x000000ffff007224 */ /* 0x010fe200078e0097 */
        /* <DEDUP_REMOVED lines=40> */
[----:B------:R-:W2:Y:S01]  /*11590*/  LDL.LU.64 R150, [R1+0x17d0] ;  /* 0x0017d00001967983 */ /* 0x000ea20000300a00 */
        /* <DEDUP_REMOVED lines=96> */
[----:B------:R-:W-:-:S03]  /*11ba0*/  IMAD.MOV.U32 R235, RZ, RZ, R46 ;  /* 0x000000ffffeb7224 */ /* 0x000fc600078e002e */
        /* <DEDUP_REMOVED lines=28> */
[----:B0-----:R-:W2:Y:S04]  /*11d70*/  LDL.LU.64 R44, [R1+0x1628] ;  /* 0x00162800012c7983 */ /* 0x001ea80000300a00 */
        /* <DEDUP_REMOVED lines=11> */
[----:B------:R-:W-:-:S02]  /*11e30*/  UMOV UR13, 0x40000040 ;  /* 0x40000040000d7882 */ /* 0x000fc40000000000 */
[----:B------:R-:W-:Y:S01]  /*11e40*/  STL [R1+0x15d0], R162 ;  /* 0x0015d0a201007387 */ /* 0x000fe20000100800 */
[----:B--2---:R-:W-:-:S06]  /*11e50*/  WARPGROUP.ARRIVE ;  /* 0x00000000000079c5 */ /* 0x004fcc0000000000 */
        /* <DEDUP_REMOVED lines=2892> */
[----:B------:R-:W-:Y:S01]  /*1d320*/  IMAD.MOV.U32 R4, RZ, RZ, R148 ;  /* 0x000000ffff047224 */ /* 0x000fe200078e0094 */
[----:B------:R-:W-:Y:S02]  /*1d330*/  MOV R3, R149 ;  /* 0x0000009500037202 */ /* 0x000fe40000000f00 */
[----:B------:R-:W-:Y:S01]  /*1d340*/  STL.64 [R1+0x48], R42 ;  /* 0x0000482a01007387 */ /* 0x000fe20000100a00 */
[----:B------:R-:W-:Y:S01]  /*1d350*/  IMAD.MOV.U32 R6, RZ, RZ, R146 ;  /* 0x000000ffff067224 */ /* 0x000fe200078e0092 */
[----:B------:R-:W-:Y:S02]  /*1d360*/  MOV R5, R147 ;  /* 0x0000009300057202 */ /* 0x000fe40000000f00 */
[----:B------:R0:W-:Y:S01]  /*1d370*/  STL.64 [R1+0x50], R44 ;  /* 0x0000502c01007387 */ /* 0x0001e20000100a00 */
[----:B------:R-:W-:Y:S01]  /*1d380*/  IMAD.MOV.U32 R8, RZ, RZ, R144 ;  /* 0x000000ffff087224 */ /* 0x000fe200078e0090 */
[----:B------:R-:W-:-:S02]  /*1d390*/  MOV R7, R145 ;  /* 0x0000009100077202 */ /* 0x000fc40000000f00 */
[----:B------:R-:W3:Y:S01]  /*1d3a0*/  LDL.LU.64 R150, [R1+0x780] ;  /* 0x0007800001967983 */ /* 0x000ee20000300a00 */
[----:B------:R-:W-:Y:S01]  /*1d3b0*/  IMAD.MOV.U32 R10, RZ, RZ, R142 ;  /* 0x000000ffff0a7224 */ /* 0x000fe200078e008e */
[----:B------:R-:W-:Y:S02]  /*1d3c0*/  MOV R9, R143 ;  /* 0x0000008f00097202 */ /* 0x000fe40000000f00 */
[----:B------:R-:W3:Y:S01]  /*1d3d0*/  LDL.LU.64 R148, [R1+0x778] ;  /* 0x0007780001947983 */ /* 0x000ee20000300a00 */
[----:B------:R-:W-:Y:S01]  /*1d3e0*/  IMAD.MOV.U32 R12, RZ, RZ, R140 ;  /* 0x000000ffff0c7224 */ /* 0x000fe200078e008c */
[----:B------:R-:W-:Y:S02]  /*1d3f0*/  MOV R11, R141 ;  /* 0x0000008d000b7202 */ /* 0x000fe40000000f00 */
[----:B------:R-:W3:Y:S01]  /*1d400*/  LDL.LU.64 R146, [R1+0x770] ;  /* 0x0007700001927983 */ /* 0x000ee20000300a00 */
        /* <DEDUP_REMOVED lines=251> */
[----:B------:R-:W-:-:S02]  /*1e3c0*/  UIADD3 UR12, UR10, 0x1802, URZ ;  /* 0x000018020a0c7890 */ /* 0x000fc4000fffe03f */
        /* <DEDUP_REMOVED lines=506> */
[----:B------:R-:W-:Y:S01]  /*20370*/  UIADD3 UR14, UR11, 0x1806, URZ ;  /* 0x000018060b0e7890 */ /* 0x000fe2000fffe03f */
[----:B------:R0:W5:Y:S01]  /*20380*/  LDL.LU R17, [R1+0x2c8] ;  /* 0x0002c80001117983 */ /* 0x0001620000300800 */
[----:B------:R-:W-:Y:S01]  /*20390*/  UIADD3 UR12, UR10, 0x1806, URZ ;  /* 0x000018060a0c7890 */ /* 0x000fe2000fffe03f */
[----:B------:R-:W-:Y:S01]  /*203a0*/  UMOV UR15, 0x40000040 ;  /* 0x40000040000f7882 */ /* 0x000fe20000000000 */
[----:B------:R-:W-:Y:S01]  /*203b0*/  UMOV UR13, 0x40000040 ;  /* 0x40000040000d7882 */ /* 0x000fe20000000000 */
[----:B------:R0:W5:Y:S04]  /*203c0*/  LDL.LU R16, [R1+0x2c4] ;  /* 0x0002c40001107983 */ /* 0x0001680000300800 */
[----:B------:R0:W5:Y:S04]  /*203d0*/  LDL.LU R2, [R1+0x2c0] ;  /* 0x0002c00001027983 */ /* 0x0001680000300800 */
[----:B------:R0:W5:Y:S01]  /*203e0*/  LDL.LU R0, [R1+0x2bc] ;  /* 0x0002bc0001007983 */ /* 0x0001620000300800 */
        /* <DEDUP_REMOVED lines=96> */
[----:B------:R-:W-:Y:S01]  /*209f0*/  BPT.TRAP 0x1 ;  /* 0x000000040000795c */ /* 0x000fe20000300000 */
.L_x_23:
[----:B------:R-:W-:Y:S02]  /*20a00*/  UISETP.GT.U32.AND UP0, UPT, UR37, 0x1, UPT ;  /* 0x000000012500788c */ /* 0x000fe4000bf04070 */
[----:B------:R-:W-:-:S04]  /*20a10*/  ULEA UR8, UR7, UR8, 0x3 ;  /* 0x0000000807087291 */ /* 0x000fc8000f8e183f */
[----:B------:R-:W-:Y:S01]  /*20a20*/  UIADD3 UR8, UR8, 0x20, URZ ;  /* 0x0000002008087890 */ /* 0x000fe2000fffe03f */
[----:B------:R-:W-:-:S03]  /*20a30*/  PLOP3.LUT P1, PT, PT, PT, UP0, 0x80, 0x0 ;  /* 0x000000000000781c */ /* 0x000fc60003f2f008 */
[----:B------:R-:W-:-:S09]  /*20a40*/  UPRMT UR8, URZ, 0x654, UR8 ;  /* 0x000006543f087896 */ /* 0x000fd20008000008 */
[----:B------:R-:W-:Y:S01]  /*20a50*/  SYNCS.ARRIVE.TRANS64.RED.A1T0 RZ, [UR8], RZ ;  /* 0x000000ffffff79a7 */ /* 0x000fe20008100408 */
[----:B------:R-:W-:Y:S05]  /*20a60*/  @P1 BRA `(.L_x_24) ;  /* 0x0000000000041947 */ /* 0x000fea0003800000 */
[----:B------:R-:W-:Y:S01]  /*20a70*/  BPT.TRAP 0x1 ;  /* 0x000000040000795c */ /* 0x000fe20000300000 */
.L_x_24:
[----:B------:R-:W-:Y:S01]  /*20a80*/  UIADD3 UR6, UR6, 0x1, URZ ;  /* 0x0000000106067890 */ /* 0x000fe2000fffe03f */
[C---:B-----5:R-:W-:Y:S01]  /*20a90*/  ISETP.GT.AND P1, PT, R0.reuse, 0x1, PT ;  /* 0x000000010000780c */ /* 0x060fe20003f24270 */
[----:B------:R-:W-:Y:S01]  /*20aa0*/  UIADD3 UR7, UR7, 0x1, URZ ;  /* 0x0000000107077890 */ /* 0x000fe2000fffe03f */
[----:B------:R-:W-:Y:S01]  /*20ab0*/  VIADD R0, R0, 0xffffffff ;  /* 0xffffffff00007836 */ /* 0x000fe20000000000 */
[----:B------:R-:W-:Y:S02]  /*20ac0*/  UISETP.NE.AND UP0, UPT, UR6, 0x4, UPT ;  /* 0x000000040600788c */ /* 0x000fe4000bf05270 */
[----:B------:R-:W-:Y:S02]  /*20ad0*/  UISETP.NE.AND UP1, UPT, UR7, 0x4, UPT ;  /* 0x000000040700788c */ /* 0x000fe4000bf25270 */
[----:B------:R-:W-:Y:S02]  /*20ae0*/  USEL UR8, URZ, 0x1, UP0 ;  /* 0x000000013f087887 */ /* 0x000fe40008000000 */
[----:B------:R-:W-:-:S02]  /*20af0*/  USEL UR6, UR6, URZ, UP0 ;  /* 0x0000003f06067287 */ /* 0x000fc40008000000 */
[----:B------:R-:W-:Y:S02]  /*20b00*/  USEL UR7, UR7, URZ, UP1 ;  /* 0x0000003f07077287 */ /* 0x000fe40008800000 */
[----:B------:R-:W-:Y:S01]  /*20b10*/  ULOP3.LUT UR9, UR9, UR8, URZ, 0x3c, !UPT ;  /* 0x0000000809097292 */ /* 0x000fe2000f8e3c3f */
[----:B------:R-:W-:Y:S11]  /*20b20*/  @P1 BRA `(.L_x_25) ;  /* 0xfffffefc007c1947 */ /* 0x000ff6000383ffff */
.L_x_18:
[----:B-----5:R-:W0:Y:S02]  /*20b30*/  LDC R0, c[0x0][0x28c] ;  /* 0x0000a300ff007b82 */ /* 0x020e240000000800 */
[----:B0-----:R-:W-:-:S13]  /*20b40*/  ISETP.GE.AND P1, PT, R0, 0x1, PT ;  /* 0x000000010000780c */ /* 0x001fda0003f26270 */
[----:B------:R-:W-:Y:S05]  /*20b50*/  @!P1 BRA `(.L_x_26) ;  /* 0x0000000000449947 */ /* 0x000fea0003800000 */
[----:B------:R-:W-:Y:S05]  /*20b60*/  @!P0 BRA `(.L_x_27) ;  /* 0x0000000000048947 */ /* 0x000fea0003800000 */
[----:B------:R-:W-:Y:S01]  /*20b70*/  BPT.TRAP 0x1 ;  /* 0x000000040000795c */ /* 0x000fe20000300000 */
.L_x_27:
[----:B------:R-:W0:Y:S01]  /*20b80*/  S2UR UR6, SR_CgaCtaId ;  /* 0x00000000000679c3 */ /* 0x000e220000008800 */
[----:B------:R-:W-:Y:S01]  /*20b90*/  UISETP.LT.AND UP0, UPT, UR43, 0x1, UPT ;  /* 0x000000012b00788c */ /* 0x000fe2000bf01270 */
[----:B------:R-:W-:-:S03]  /*20ba0*/  UMOV UR5, 0x400 ;  /* 0x0000040000057882 */ /* 0x000fc60000000000 */
[----:B------:R-:W-:Y:S02]  /*20bb0*/  USEL UR4, UR43, 0x1, UP0 ;  /* 0x000000012b047887 */ /* 0x000fe40008000000 */
[----:B------:R-:W-:Y:S02]  /*20bc0*/  UISETP.GT.U32.AND UP0, UPT, UR37, 0x1, UPT ;  /* 0x000000012500788c */ /* 0x000fe4000bf04070 */
[----:B------:R-:W-:-:S04]  /*20bd0*/  UIADD3 UR4, UR39, UR43, -UR4 ;  /* 0x0000002b27047290 */ /* 0x000fc8000fffe804 */
[----:B------:R-:W-:Y:S01]  /*20be0*/  USHF.L.U32 UR4, UR4, 0x3, URZ ;  /* 0x0000000304047899 */ /* 0x000fe2000800063f */
[----:B------:R-:W-:-:S03]  /*20bf0*/  PLOP3.LUT P0, PT, PT, PT, UP0, 0x80, 0x0 ;  /* 0x000000000000781c */ /* 0x000fc60003f0f008 */
[----:B------:R-:W-:Y:S02]  /*20c00*/  ULOP3.LUT UR4, UR4, 0x18, URZ, 0xc0, !UPT ;  /* 0x0000001804047892 */ /* 0x000fe4000f8ec03f */
[----:B0-----:R-:W-:-:S04]  /*20c10*/  ULEA UR5, UR6, UR5, 0x18 ;  /* 0x0000000506057291 */ /* 0x001fc8000f8ec03f */
[----:B------:R-:W-:-:S04]  /*20c20*/  UIADD3 UR4, UR5, 0x20, UR4 ;  /* 0x0000002005047890 */ /* 0x000fc8000fffe004 */
[----:B------:R-:W-:-:S09]  /*20c30*/  UPRMT UR4, URZ, 0x654, UR4 ;  /* 0x000006543f047896 */ /* 0x000fd20008000004 */
[----:B------:R-:W-:Y:S01]  /*20c40*/  SYNCS.ARRIVE.TRANS64.RED.A1T0 RZ, [UR4], RZ ;  /* 0x000000ffffff79a7 */ /* 0x000fe20008100404 */
[----:B------:R-:W-:Y:S05]  /*20c50*/  @P0 BRA `(.L_x_26) ;  /* 0x0000000000040947 */ /* 0x000fea0003800000 */
[----:B------:R-:W-:Y:S01]  /*20c60*/  BPT.TRAP 0x1 ;  /* 0x000000040000795c */ /* 0x000fe20000300000 */
.L_x_26:
[----:B------:R-:W0:Y:S01]  /*20c70*/  S2R R8, SR_TID.X ;  /* 0x0000000000087919 */ /* 0x000e220000002100 */
[----:B------:R-:W-:Y:S01]  /*20c80*/  MOV R19, 0x6540 ;  /* 0x0000654000137802 */ /* 0x000fe20000000f00 */
[----:B------:R-:W-:Y:S01]  /*20c90*/  USHF.R.S32.HI UR10, URZ, 0x1f, UR42 ;  /* 0x0000001f3f0a7899 */ /* 0x000fe2000801142a */
[----:B------:R-:W-:Y:S01]  /*20ca0*/  LOP3.LUT R4, R162, 0x1, RZ, 0xc0, !PT ;  /* 0x00000001a2047812 */ /* 0x000fe200078ec0ff */
[----:B------:R-:W-:Y:S01]  /*20cb0*/  ULDC.64 UR8, c[0x0][0x5d0] ;  /* 0x0001740000087ab9 */ /* 0x000fe20000000a00 */
[----:B------:R-:W-:Y:S01]  /*20cc0*/  UIADD3 UR39, UR43, UR39, URZ ;  /* 0x000000272b277290 */ /* 0x000fe2000fffe03f */
[----:B------:R-:W-:Y:S01]  /*20cd0*/  IMAD.U32 R6, RZ, RZ, UR8 ;  /* 0x00000008ff067e24 */ /* 0x000fe2000f8e00ff */
[----:B------:R-:W-:Y:S01]  /*20ce0*/  UIMAD UR4, UR10, UR8, URZ ;  /* 0x000000080a0472a4 */ /* 0x000fe2000f8e023f */
[----:B------:R-:W-:Y:S01]  /*20cf0*/  SHF.L.U32 R3, R4, 0x6, RZ ;  /* 0x0000000604037819 */ /* 0x000fe200000006ff */
[----:B------:R-:W-:Y:S02]  /*20d00*/  UIMAD.WIDE UR6, UR40, 0x100, URZ ;  /* 0x00000100280678a5 */ /* 0x000fe4000f8e023f */
[----:B------:R-:W-:Y:S01]  /*20d10*/  UIMAD UR4, UR42, UR9, UR4 ;  /* 0x000000092a0472a4 */ /* 0x000fe2000f8e0204 */
[----:B------:R-:W-:Y:S01]  /*20d20*/  ULDC UR8, c[0x0][0x288] ;  /* 0x0000a20000087ab9 */ /* 0x000fe20000000800 */
[----:B------:R-:W-:Y:S01]  /*20d30*/  USHF.L.U32 UR40, UR40, 0x8, URZ ;  /* 0x0000000828287899 */ /* 0x000fe2000800063f */
[----:B------:R-:W-:Y:S01]  /*20d40*/  ULDC UR5, c[0x0][0x284] ;  /* 0x0000a10000057ab9 */ /* 0x000fe20000000800 */
[----:B------:R-:W-:Y:S01]  /*20d50*/  UISETP.GT.U32.AND UP0, UPT, UR39, 0x3, UPT ;  /* 0x000000032700788c */ /* 0x000fe2000bf04070 */
[----:B------:R-:W-:-:S03]  /*20d60*/  IMAD.U32 R158, RZ, RZ, UR5 ;  /* 0x00000005ff9e7e24 */ /* 0x000fc6000f8e00ff */
[----:B------:R-:W-:Y:S01]  /*20d70*/  UISETP.LT.U32.AND UP0, UPT, UR43, 0x4, UP0 ;  /* 0x000000042b00788c */ /* 0x000fe20008701070 */
[C---:B0-----:R-:W-:Y:S01]  /*20d80*/  IMAD.SHL.U32 R18, R8.reuse, 0x2, RZ ;  /* 0x0000000208127824 */ /* 0x041fe200078e00ff */
[----:B------:R-:W-:Y:S02]  /*20d90*/  SHF.R.U32.HI R0, RZ, 0x2, R8 ;  /* 0x00000002ff007819 */ /* 0x000fe40000011608 */
[----:B------:R-:W-:Y:S02]  /*20da0*/  LOP3.LUT R5, R8, 0x60, RZ, 0xc0, !PT ;  /* 0x0000006008057812 */ /* 0x000fe400078ec0ff */
[----:B------:R-:W-:Y:S02]  /*20db0*/  LOP3.LUT R18, R18, 0x6, RZ, 0xc0, !PT ;  /* 0x0000000612127812 */ /* 0x000fe400078ec0ff */
[----:B------:R-:W-:Y:S02]  /*20dc0*/  LOP3.LUT R0, R0, 0x7, RZ, 0xc0, !PT ;  /* 0x0000000700007812 */ /* 0x000fe400078ec0ff */
[----:B------:R-:W-:Y:S01]  /*20dd0*/  PRMT R18, R18, R19, UR41 ;  /* 0x0000002912127e16 */ /* 0x000fe20008000013 */
[----:B------:R-:W-:Y:S01]  /*20de0*/  USHF.L.U32 UR41, UR41, 0x8, URZ ;  /* 0x0000000829297899 */ /* 0x000fe2000800063f */
[----:B------:R-:W-:-:S02]  /*20df0*/  SHF.R.U32.HI R5, RZ, 0x1, R5 ;  /* 0x00000001ff057819 */ /* 0x000fc40000011605 */
[----:B------:R-:W-:Y:S01]  /*20e00*/  SHF.R.S32.HI R19, RZ, 0x1f, R18 ;  /* 0x0000001fff137819 */ /* 0x000fe20000011412 */
[----:B------:R-:W-:Y:S01]  /*20e10*/  UISETP.GE.AND UP1, UPT, UR41, UR8, UPT ;  /* 0x000000082900728c */ /* 0x000fe2000bf26270 */
[--C-:B------:R-:W-:Y:S02]  /*20e20*/  LOP3.LUT R3, R3, 0x40, R0.reuse, 0xe2, !PT ;  /* 0x0000004003037812 */ /* 0x100fe400078ee200 */
[----:B------:R-:W-:Y:S01]  /*20e30*/  IADD3 R0, RZ, -R5, -R0 ;  /* 0x80000005ff007210 */ /* 0x000fe20007ffe800 */
[----:B------:R-:W-:Y:S01]  /*20e40*/  IMAD.WIDE.U32 R6, R6, UR42, R18 ;  /* 0x0000002a06067c25 */ /* 0x000fe2000f8e0012 */
[----:B------:R-:W-:Y:S01]  /*20e50*/  UISETP.GE.OR UP1, UPT, UR40, UR5, UP1 ;  /* 0x000000052800728c */ /* 0x000fe20008f26670 */
[----:B------:R-:W-:Y:S01]  /*20e60*/  LOP3.LUT R3, R3, UR6, R5, 0xfe, !PT ;  /* 0x0000000603037c12 */ /* 0x000fe2000f8efe05 */
[----:B------:R-:W-:Y:S01]  /*20e70*/  USEL UR5, URZ, 0x1, !UP0 ;  /* 0x000000013f057887 */ /* 0x000fe2000c000000 */
[----:B------:R-:W-:Y:S01]  /*20e80*/  IMAD R0, R4, -0x40, R0 ;  /* 0xffffffc004007824 */ /* 0x000fe200078e0200 */
[----:B------:R-:W-:Y:S01]  /*20e90*/  IADD3 R7, R7, UR4, RZ ;  /* 0x0000000407077c10 */ /* 0x000fe2000fffe0ff */
[----:B------:R-:W-:Y:S01]  /*20ea0*/  USHF.R.U32.HI UR4, URZ, 0x2, UR39 ;  /* 0x000000023f047899 */ /* 0x000fe20008011627 */
[----:B------:R-:W-:Y:S01]  /*20eb0*/  PLOP3.LUT P0, PT, PT, PT, UP1, 0x80, 0x0 ;  /* 0x000000000000781c */ /* 0x000fe20003f0f018 */
[----:B------:R-:W-:Y:S01]  /*20ec0*/  ULOP3.LUT UR39, UR39, 0x3, URZ, 0xc0, !UPT ;  /* 0x0000000327277892 */ /* 0x000fe2000f8ec03f */
[----:B------:R-:W-:Y:S01]  /*20ed0*/  IADD3 R158, R158, -UR40, R0 ;  /* 0x800000289e9e7c10 */ /* 0x000fe2000fffe000 */
[----:B------:R-:W-:Y:S01]  /*20ee0*/  ULOP3.LUT UR4, UR4, 0x1, URZ, 0xc0, !UPT ;  /* 0x0000000104047892 */ /* 0x000fe2000f8ec03f */
[----:B------:R-:W-:Y:S01]  /*20ef0*/  LOP3.LUT R0, R8, 0x3, RZ, 0xc0, !PT ;  /* 0x0000000308007812 */ /* 0x000fe200078ec0ff */
[----:B------:R-:W-:Y:S01]  /*20f00*/  UMOV UR40, 0xffffffff ;  /* 0xffffffff00287882 */ /* 0x000fe20000000000 */
[----:B------:R-:W-:Y:S01]  /*20f10*/  MOV R4, 0xfffffffe ;  /* 0xfffffffe00047802 */ /* 0x000fe20000000f00 */
[----:B------:R-:W-:-:S04]  /*20f20*/  UISETP.NE.U32.AND UP2, UPT, UR4, 0x1, UPT ;  /* 0x000000010400788c */ /* 0x000fc8000bf45070 */
[----:B------:R-:W-:Y:S01]  /*20f30*/  UISETP.GT.U32.AND UP2, UPT, UR43, 0x3, !UP2 ;  /* 0x000000032b00788c */ /* 0x000fe2000d744070 */
[----:B------:R-:W-:-:S03]  /*20f40*/  IMAD R0, R0, R4, UR8 ;  /* 0x0000000800007e24 */ /* 0x000fc6000f8e0204 */
[----:B------:R-:W-:Y:S01]  /*20f50*/  USEL UR4, URZ, 0x1, !UP2 ;  /* 0x000000013f047887 */ /* 0x000fe2000d000000 */
[----:B------:R-:W-:-:S03]  /*20f60*/  VIADD R0, R0, -UR41 ;  /* 0x8000002900007c36 */ /* 0x000fc60008000000 */
[----:B------:R-:W-:Y:S01]  /*20f70*/  ULOP3.LUT UR36, UR4, UR36, UR5, 0x96, !UPT ;  /* 0x0000002404247292 */ /* 0x000fe2000f8e9605 */
[----:B------:R-:W-:Y:S11]  /*20f80*/  @P0 BRA `(.L_x_28) ;  /* 0x000000fc00a80947 */ /* 0x000ff60003800000 */
[----:B------:R-:W-:Y:S01]  /*20f90*/  FSETP.NEU.AND P0, PT, R16, RZ, PT ;  /* 0x000000ff1000720b */ /* 0x000fe20003f0d000 */
[----:B------:R-:W-:Y:S01]  /*20fa0*/  ULDC.64 UR8, c[0x0][0x5c8] ;  /* 0x0001720000087ab9 */ /* 0x000fe20000000a00 */
[----:B------:R-:W-:Y:S01]  /*20fb0*/  ISETP.GT.AND P3, PT, R158, RZ, PT ;  /* 0x000000ff9e00720c */ /* 0x000fe20003f64270 */
[----:B------:R-:W-:Y:S01]  /*20fc0*/  UIMAD UR4, UR7, UR8, URZ ;  /* 0x00000008070472a4 */ /* 0x000fe2000f8e023f */
[----:B------:R-:W-:Y:S01]  /*20fd0*/  MOV R10, UR9 ;  /* 0x00000009000a7c02 */ /* 0x000fe20008000f00 */
[C---:B------:R-:W-:Y:S01]  /*20fe0*/  IMAD.WIDE.U32 R6, R3.reuse, UR8, R6 ;  /* 0x0000000803067c25 */ /* 0x040fe2000f8e0006 */
[----:B------:R-:W-:Y:S01]  /*20ff0*/  BSSY B0, `(.L_x_28) ;  /* 0x0000fe3000007945 */ /* 0x000fe20003800000 */
[----:B------:R-:W-:Y:S02]  /*21000*/  ISETP.GT.AND P1, PT, R0, RZ, P3 ;  /* 0x000000ff0000720c */ /* 0x000fe40001f24270 */
[----:B------:R-:W-:-:S04]  /*21010*/  IMAD R10, R3, R10, UR4 ;  /* 0x00000004030a7e24 */ /* 0x000fc8000f8e020a */
[----:B------:R-:W-:Y:S01]  /*21020*/  IMAD.IADD R10, R7, 0x1, R10 ;  /* 0x00000001070a7824 */ /* 0x000fe200078e020a */
[----:B------:R-:W-:Y:S06]  /*21030*/  @!P0 BRA `(.L_x_29) ;  /* 0x000000ac00448947 */ /* 0x000fec0003800000 */
[----:B------:R-:W0:Y:S01]  /*21040*/  LDC.64 R22, c[0x0][0x5b8] ;  /* 0x00016e00ff167b82 */ /* 0x000e220000000a00 */
[----:B------:R-:W2:Y:S01]  /*21050*/  LDL.LU R11, [R1] ;  /* 0x00000000010b7983 */ /* 0x000ea20000300800 */
[----:B------:R-:W-:-:S06]  /*21060*/  ULDC.64 UR4, c[0x0][0x5c0] ;  /* 0x0001700000047ab9 */ /* 0x000fcc0000000a00 */
[----:B------:R-:W1:Y:S08]  /*21070*/  LDC.64 R14, c[0x0][0x5b0] ;  /* 0x00016c00ff0e7b82 */ /* 0x000e700000000a00 */
[----:B------:R-:W3:Y:S01]  /*21080*/  LDC.64 R12, c[0x0][0x5a8] ;  /* 0x00016a00ff0c7b82 */ /* 0x000ee20000000a00 */
[C---:B0-----:R-:W-:Y:S02]  /*21090*/  IMAD R159, R22.reuse, UR10, RZ ;  /* 0x0000000a169f7c24 */ /* 0x041fe4000f8e02ff */
[----:B------:R-:W-:-:S04]  /*210a0*/  IMAD.WIDE.U32 R152, R22, UR42, R18 ;  /* 0x0000002a16987c25 */ /* 0x000fc8000f8e0012 */
[----:B------:R-:W-:Y:S02]  /*210b0*/  IMAD R159, R23, UR42, R159 ;  /* 0x0000002a179f7c24 */ /* 0x000fe4000f8e029f */
[----:B-1----:R-:W-:Y:S02]  /*210c0*/  IMAD R156, R14, UR7, RZ ;  /* 0x000000070e9c7c24 */ /* 0x002fe4000f8e02ff */
[----:B------:R-:W-:Y:S01]  /*210d0*/  IMAD.MOV.U32 R20, RZ, RZ, R152 ;  /* 0x000000ffff147224 */ /* 0x000fe200078e0098 */
[----:B------:R-:W-:Y:S01]  /*210e0*/  IADD3 R21, R153, R159, RZ ;  /* 0x0000009f99157210 */ /* 0x000fe20007ffe0ff */
[C---:B------:R-:W-:Y:S02]  /*210f0*/  IMAD R156, R3.reuse, R15, R156 ;  /* 0x0000000f039c7224 */ /* 0x040fe400078e029c */
[----:B------:R-:W-:-:S05]  /*21100*/  IMAD.WIDE.U32 R4, R3, R14, R20 ;  /* 0x0000000e03047225 */ /* 0x000fca00078e0014 */
[----:B------:R-:W-:Y:S02]  /*21110*/  IADD3 R5, R5, R156, RZ ;  /* 0x0000009c05057210 */ /* 0x000fe40007ffe0ff */
[----:B---3--:R-:W-:-:S04]  /*21120*/  LEA R8, P0, R4, R12, 0x2 ;  /* 0x0000000c04087211 */ /* 0x008fc800078010ff */
[----:B------:R-:W-:-:S05]  /*21130*/  LEA.HI.X R9, R4, R13, R5, 0x2, P0 ;  /* 0x0000000d04097211 */ /* 0x000fca00000f1405 */
[----:B------:R-:W3:Y:S01]  /*21140*/  @P1 LDG.E.LTC128B R23, desc[UR44][R8.64] ;  /* 0x0000002c08171981 */ /* 0x000ee2000c1e1920 */
[C---:B------:R-:W-:Y:S01]  /*21150*/  LEA R4, P0, R6.reuse, UR4, 0x2 ;  /* 0x0000000406047c11 */ /* 0x040fe2000f8010ff */
[----:B------:R-:W-:Y:S03]  /*21160*/  BSSY B1, `(.L_x_30) ;  /* 0x0000010000017945 */ /* 0x000fe60003800000 */
[----:B------:R-:W-:Y:S02]  /*21170*/  LEA.HI.X R5, R6, UR5, R10, 0x2, P0 ;  /* 0x0000000506057c11 */ /* 0x000fe400080f140a */
[----:B---3--:R-:W-:-:S05]  /*21180*/  LOP3.LUT R7, R23, 0xffffe000, RZ, 0xc0, !PT ;  /* 0xffffe00017077812 */ /* 0x008fca00078ec0ff */
[----:B------:R-:W-:-:S04]  /*21190*/  FMUL R7, R7, R16 ;  /* 0x0000001007077220 */ /* 0x000fc80000400000 */
[----:B--2---:R-:W-:-:S05]  /*211a0*/  FFMA R7, R11, R2, R7 ;  /* 0x000000020b077223 */ /* 0x004fca0000000007 */
[----:B------:R-:W-:-:S05]  /*211b0*/  F2FP.TF32.F32.PACK_B R7, R7 ;  /* 0x00000007ff07723e */ /* 0x000fca00024050ff */
[----:B------:R0:W-:Y:S02]  /*211c0*/  @P1 STG.E desc[UR44][R4.64], R7 ;  /* 0x0000000704001986 */ /* 0x0001e4000c10192c */
[----:B0-----:R-:W-:-:S04]  /*211d0*/  IMAD.WIDE.U32 R6, R3, R14, R18 ;  /* 0x0000000e03067225 */ /* 0x001fc800078e0012 */
[----:B------:R-:W-:Y:S02]  /*211e0*/  IMAD.IADD R7, R156, 0x1, R7 ;  /* 0x000000019c077824 */ /* 0x000fe400078e0207 */
[----:B------:R-:W-:-:S05]  /*211f0*/  IMAD.WIDE.U32 R6, R22, UR42, R6 ;  /* 0x0000002a16067c25 */ /* 0x000fca000f8e0006 */
[----:B------:R-:W-:Y:S02]  /*21200*/  IADD3 R7, R159, R7, RZ ;  /* 0x000000079f077210 */ /* 0x000fe40007ffe0ff */
[----:B------:R-:W-:-:S04]  /*21210*/  LEA R10, P0, R6, R12, 0x2 ;  /* 0x0000000c060a7211 */ /* 0x000fc800078010ff */
[----:B------:R-:W-:Y:S02]  /*21220*/  LEA.HI.X R11, R6, R13, R7, 0x2, P0 ;  /* 0x0000000d060b7211 */ /* 0x000fe400000f1407 */
[----:B------:R-:W-:-:S13]  /*21230*/  ISETP.GT.AND P0, PT, R0, 0x1, P3 ;  /* 0x000000010000780c */ /* 0x000fda0001f04270 */
[----:B------:R-:W-:Y:S05]  /*21240*/  @!P0 BRA `(.L_x_31) ;  /* 0x0000000000048947 */ /* 0x000fea0003800000 */
[----:B------:R0:W5:Y:S02]  /*21250*/  LDG.E.LTC128B R23, desc[UR44][R10.64+0x4] ;  /* 0x0000042c0a177981 */ /* 0x000164000c1e1920 */
.L_x_31:
[----:B------:R-:W-:Y:S05]  /*21260*/  BSYNC B1 ;  /* 0x0000000000017941 */ /* 0x000fea0003800000 */
.L_x_30:
[----:B------:R-:W2:Y:S01]  /*21270*/  LDL.LU R7, [R1+0x4] ;  /* 0x0000040001077983 */ /* 0x000ea20000300800 */
[----:B-----5:R-:W-:Y:S01]  /*21280*/  LOP3.LUT R6, R23, 0xffffe000, RZ, 0xc0, !PT ;  /* 0xffffe00017067812 */ /* 0x020fe200078ec0ff */
[C---:B------:R-:W-:Y:S01]  /*21290*/  IMAD.SHL.U32 R154, R14.reuse, 0x8, RZ ;  /* 0x000000080e9a7824 */ /* 0x040fe200078e00ff */
[----:B------:R-:W-:Y:S01]  /*212a0*/  SHF.L.U64.HI R155, R14, 0x3, R15 ;  /* 0x000000030e9b7819 */ /* 0x000fe2000001020f */
[----:B------:R-:W3:Y:S02]  /*212b0*/  LDL.LU R157, [R1+0x8] ;  /* 0x00000800019d7983 */ /* 0x000ee40000300800 */
[----:B------:R-:W-:-:S04]  /*212c0*/  FMUL R6, R6, R16 ;  /* 0x0000001006067220 */ /* 0x000fc80000400000 */
[----:B--2---:R-:W-:-:S05]  /*212d0*/  FFMA R6, R7, R2, R6 ;  /* 0x0000000207067223 */ /* 0x004fca0000000006 */
[----:B------:R-:W-:-:S05]  /*212e0*/  F2FP.TF32.F32.PACK_B R6, R6 ;  /* 0x00000006ff06723e */ /* 0x000fca00024050ff */
[----:B------:R1:W-:Y:S01]  /*212f0*/  @P0 STG.E desc[UR44][R4.64+0x4], R6 ;  /* 0x0000040604000986 */ /* 0x0003e2000c10192c */
[----:B------:R-:W-:-:S04]  /*21300*/  ISETP.GT.AND P0, PT, R158, 0x8, PT ;  /* 0x000000089e00780c */ /* 0x000fc80003f04270 */
[----:B------:R-:W-:Y:S01]  /*21310*/  ISETP.GT.AND P1, PT, R0, RZ, P0 ;  /* 0x000000ff0000720c */ /* 0x000fe20000724270 */
[----:B-1----:R-:W-:-:S05]  /*21320*/  IMAD.WIDE.U32 R6, R3, R14, R154 ;  /* 0x0000000e03067225 */ /* 0x002fca00078e009a */
[----:B------:R-:W-:Y:S02]  /*21330*/  IADD3 R156, R156, R7, RZ ;  /* 0x000000079c9c7210 */ /* 0x000fe40007ffe0ff */
[----:B------:R-:W-:-:S05]  /*21340*/  IADD3 R7, P2, R152, R6, RZ ;  /* 0x0000000698077210 */ /* 0x000fca0007f5e0ff */
[----:B------:R-:W-:Y:S01]  /*21350*/  IMAD.X R9, R156, 0x1, R21, P2 ;  /* 0x000000019c097824 */ /* 0x000fe200010e0615 */
[----:B------:R-:W-:-:S04]  /*21360*/  LEA R8, P2, R7, R12, 0x2 ;  /* 0x0000000c07087211 */ /* 0x000fc800078410ff */
[----:B------:R-:W-:-:S05]  /*21370*/  LEA.HI.X R9, R7, R13, R9, 0x2, P2 ;  /* 0x0000000d07097211 */ /* 0x000fca00010f1409 */
[----:B------:R1:W2:Y:S01]  /*21380*/  @P1 LDG.E.LTC128B R23, desc[UR44][R8.64] ;  /* 0x0000002c08171981 */ /* 0x0002a2000c1e1920 */
[----:B------:R-:W-:Y:S01]  /*21390*/  IADD3 R6, P2, R18, R6, RZ ;  /* 0x0000000612067210 */ /* 0x000fe20007f5e0ff */
[----:B------:R-:W-:Y:S01]  /*213a0*/  IMAD.U32 R160, RZ, RZ, UR9 ;  /* 0x00000009ffa07e24 */ /* 0x000fe2000f8e00ff */
[----:B------:R-:W-:Y:S01]  /*213b0*/  MOV R161, UR8 ;  /* 0x0000000800a17c02 */ /* 0x000fe20008000f00 */
[----:B------:R-:W-:Y:S01]  /*213c0*/  BSSY B1, `(.L_x_32) ;  /* 0x0000013000017945 */ /* 0x000fe20003800000 */
[----:B------:R-:W-:Y:S02]  /*213d0*/  IADD3.X R7, R19, R156, RZ, P2, !PT ;  /* 0x0000009c13077210 */ /* 0x000fe400017fe4ff */
[----:B------:R-:W-:Y:S01]  /*213e0*/  ISETP.GT.AND P4, PT, R0, 0x1, P0 ;  /* 0x000000010000780c */ /* 0x000fe20000784270 */
[----:B------:R-:W-:Y:S02]  /*213f0*/  IMAD.SHL.U32 R161, R161, 0x20, RZ ;  /* 0x00000020a1a17824 */ /* 0x000fe400078e00ff */
[----:B------:R-:W-:-:S04]  /*21400*/  IMAD.WIDE.U32 R6, R22, UR42, R6 ;  /* 0x0000002a16067c25 */ /* 0x000fc8000f8e0006 */
[----:B------:R-:W-:Y:S01]  /*21410*/  IMAD.IADD R7, R159, 0x1, R7 ;  /* 0x000000019f077824 */ /* 0x000fe200078e0207 */
[----:B-1----:R-:W-:-:S04]  /*21420*/  LEA R8, P2, R6, R12, 0x2 ;  /* 0x0000000c06087211 */ /* 0x002fc800078410ff */
[----:B------:R-:W-:Y:S02]  /*21430*/  LEA.HI.X R9, R6, R13, R7, 0x2, P2 ;  /* 0x0000000d06097211 */ /* 0x000fe400010f1407 */
[----:B------:R-:W-:-:S04]  /*21440*/  MOV R6, UR8 ;  /* 0x0000000800067c02 */ /* 0x000fc80008000f00 */
[----:B------:R-:W-:Y:S02]  /*21450*/  SHF.L.U64.HI R160, R6, 0x5, R160 ;  /* 0x0000000506a07819 */ /* 0x000fe400000102a0 */
[----:B------:R-:W-:-:S04]  /*21460*/  IADD3 R6, P2, R161, R4, RZ ;  /* 0x00000004a1067210 */ /* 0x000fc80007f5e0ff */
[----:B------:R-:W-:Y:S02]  /*21470*/  IADD3.X R7, R160, R5, RZ, P2, !PT ;  /* 0x00000005a0077210 */ /* 0x000fe400017fe4ff */
[----:B--2---:R-:W-:-:S05]  /*21480*/  LOP3.LUT R156, R23, 0xffffe000, RZ, 0xc0, !PT ;  /* 0xffffe000179c7812 */ /* 0x004fca00078ec0ff */
[----:B------:R-:W-:-:S04]  /*21490*/  FMUL R156, R156, R16 ;  /* 0x000000109c9c7220 */ /* 0x000fc80000400000 */
[----:B---3--:R-:W-:-:S05]  /*214a0*/  FFMA R156, R157, R2, R156 ;  /* 0x000000029d9c7223 */ /* 0x008fca000000009c */
[----:B------:R-:W-:-:S05]  /*214b0*/  F2FP.TF32.F32.PACK_B R156, R156 ;  /* 0x0000009cff9c723e */ /* 0x000fca00024050ff */
[----:B------:R1:W-:Y:S01]  /*214c0*/  @P1 STG.E desc[UR44][R6.64], R156 ;  /* 0x0000009c06001986 */ /* 0x0003e2000c10192c */
[----:B------:R-:W-:Y:S05]  /*214d0*/  @!P4 BRA `(.L_x_33) ;  /* 0x000000000004c947 */ /* 0x000fea0003800000 */
[----:B------:R2:W5:Y:S02]  /*214e0*/  LDG.E.LTC128B R23, desc[UR44][R8.64+0x4] ;  /* 0x0000042c08177981 */ /* 0x000564000c1e1920 */
.L_x_33:
[----:B------:R-:W-:Y:S05]  /*214f0*/  BSYNC B1 ;  /* 0x0000000000017941 */ /* 0x000fea0003800000 */
.L_x_32:
[----:B------:R-:W3:Y:S01]  /*21500*/  LDL.LU R157, [R1+0xc] ;  /* 0x00000c00019d7983 */ /* 0x000ee20000300800 */
[----:B-1---5:R-:W-:Y:S01]  /*21510*/  LOP3.LUT R156, R23, 0xffffe000, RZ, 0xc0, !PT ;  /* 0xffffe000179c7812 */ /* 0x022fe200078ec0ff */
[----:B------:R-:W-:Y:S01]  /*21520*/  BSSY B1, `(.L_x_34) ;  /* 0x0000009000017945 */ /* 0x000fe20003800000 */
[----:B------:R-:W-:-:S03]  /*21530*/  ISETP.GT.AND P1, PT, R0, 0x8, P3 ;  /* 0x000000080000780c */ /* 0x000fc60001f24270 */
[----:B------:R-:W-:-:S04]  /*21540*/  FMUL R156, R156, R16 ;  /* 0x000000109c9c7220 */ /* 0x000fc80000400000 */
[----:B---3--:R-:W-:-:S05]  /*21550*/  FFMA R156, R157, R2, R156 ;  /* 0x000000029d9c7223 */ /* 0x008fca000000009c */
[----:B------:R-:W-:-:S05]  /*21560*/  F2FP.TF32.F32.PACK_B R156, R156 ;  /* 0x0000009cff9c723e */ /* 0x000fca00024050ff */
[----:B------:R1:W-:Y:S02]  /*21570*/  @P4 STG.E desc[UR44][R6.64+0x4], R156 ;  /* 0x0000049c06004986 */ /* 0x0003e4000c10192c */
[----:B-1----:R-:W-:Y:S01]  /*21580*/  IMAD.MOV.U32 R156, RZ, RZ, R23 ;  /* 0x000000ffff9c7224 */ /* 0x002fe200078e0017 */
[----:B------:R-:W-:Y:S06]  /*21590*/  @!P1 BRA `(.L_x_35) ;  /* 0x0000000000049947 */ /* 0x000fec0003800000 */
[----:B------:R1:W5:Y:S02]  /*215a0*/  LDG.E.LTC128B R156, desc[UR44][R10.64+0x20] ;  /* 0x0000202c0a9c7981 */ /* 0x000364000c1e1920 */
.L_x_35:
[----:B------:R-:W-:Y:S05]  /*215b0*/  BSYNC B1 ;  /* 0x0000000000017941 */ /* 0x000fea0003800000 */
.L_x_34:
[----:B------:R-:W3:Y:S01]  /*215c0*/  LDL.LU R157, [R1+0x10] ;  /* 0x00001000019d7983 */ /* 0x000ee20000300800 */
[----:B-----5:R-:W-:Y:S01]  /*215d0*/  LOP3.LUT R23, R156, 0xffffe000, RZ, 0xc0, !PT ;  /* 0xffffe0009c177812 */ /* 0x020fe200078ec0ff */
[----:B------:R-:W-:Y:S01]  /*215e0*/  BSSY B1, `(.L_x_36) ;  /* 0x0000008000017945 */ /* 0x000fe20003800000 */
[----:B------:R-:W-:-:S03]  /*215f0*/  ISETP.GT.AND P2, PT, R0, 0x9, P3 ;  /* 0x000000090000780c */ /* 0x000fc60001f44270 */
[----:B------:R-:W-:-:S04]  /*21600*/  FMUL R23, R23, R16 ;  /* 0x0000001017177220 */ /* 0x000fc80000400000 */
[----:B---3--:R-:W-:-:S05]  /*21610*/  FFMA R23, R157, R2, R23 ;  /* 0x000000029d177223 */ /* 0x008fca0000000017 */
[----:B------:R-:W-:-:S05]  /*21620*/  F2FP.TF32.F32.PACK_B R23, R23 ;  /* 0x00000017ff17723e */ /* 0x000fca00024050ff */
[----:B------:R3:W-:Y:S01]  /*21630*/  @P1 STG.E desc[UR44][R4.64+0x20], R23 ;  /* 0x0000201704001986 */ /* 0x0007e2000c10192c */
[----:B------:R-:W-:Y:S05]  /*21640*/  @!P2 BRA `(.L_x_37) ;  /* 0x000000000004a947 */ /* 0x000fea0003800000 */
[----:B------:R4:W5:Y:S02]  /*21650*/  LDG.E.LTC128B R156, desc[UR44][R10.64+0x24] ;  /* 0x0000242c0a9c7981 */ /* 0x000964000c1e1920 */
.L_x_37:
[----:B------:R-:W-:Y:S05]  /*21660*/  BSYNC B1 ;  /* 0x0000000000017941 */ /* 0x000fea0003800000 */
.L_x_36:
[----:B------:R-:W2:Y:S01]  /*21670*/  LDL.LU R157, [R1+0x14] ;  /* 0x00001400019d7983 */ /* 0x000ea20000300800 */
[----:B---3-5:R-:W-:Y:S01]  /*21680*/  LOP3.LUT R23, R156, 0xffffe000, RZ, 0xc0, !PT ;  /* 0xffffe0009c177812 */ /* 0x028fe200078ec0ff */
[----:B------:R-:W-:Y:S01]  /*21690*/  BSSY B1, `(.L_x_38) ;  /* 0x0000008000017945 */ /* 0x000fe20003800000 */
[----:B------:R-:W-:-:S03]  /*216a0*/  ISETP.GT.AND P1, PT, R0, 0x8, P0 ;  /* 0x000000080000780c */ /* 0x000fc60000724270 */
[----:B------:R-:W-:-:S04]  /*216b0*/  FMUL R23, R23, R16 ;  /* 0x0000001017177220 */ /* 0x000fc80000400000 */
[----:B--2---:R-:W-:-:S05]  /*216c0*/  FFMA R23, R157, R2, R23 ;  /* 0x000000029d177223 */ /* 0x004fca0000000017 */
[----:B------:R-:W-:-:S05]  /*216d0*/  F2FP.TF32.F32.PACK_B R23, R23 ;  /* 0x00000017ff17723e */ /* 0x000fca00024050ff */
[----:B------:R2:W-:Y:S01]  /*216e0*/  @P2 STG.E desc[UR44][R4.64+0x24], R23 ;  /* 0x0000241704002986 */ /* 0x0005e2000c10192c */
[----:B------:R-:W-:Y:S05]  /*216f0*/  @!P1 BRA `(.L_x_39) ;  /* 0x0000000000049947 */ /* 0x000fea0003800000 */
[----:B------:R3:W5:Y:S02]  /*21700*/  LDG.E.LTC128B R156, desc[UR44][R8.64+0x20] ;  /* 0x0000202c089c7981 */ /* 0x000764000c1e1920 */
.L_x_39:
[----:B------:R-:W-:Y:S05]  /*21710*/  BSYNC B1 ;  /* 0x0000000000017941 */ /* 0x000fea0003800000 */
.L_x_38:
[----:B------:R-:W4:Y:S01]  /*21720*/  LDL.LU R157, [R1+0x18] ;  /* 0x00001800019d7983 */ /* 0x000f220000300800 */
[----:B--2--5:R-:W-:Y:S01]  /*21730*/  LOP3.LUT R23, R156, 0xffffe000, RZ, 0xc0, !PT ;  /* 0xffffe0009c177812 */ /* 0x024fe200078ec0ff */
[----:B------:R-:W-:Y:S01]  /*21740*/  BSSY B1, `(.L_x_40) ;  /* 0x0000008000017945 */ /* 0x000fe20003800000 */
[----:B------:R-:W-:-:S03]  /*21750*/  ISETP.GT.AND P2, PT, R0, 0x9, P0 ;  /* 0x000000090000780c */ /* 0x000fc60000744270 */
[----:B------:R-:W-:-:S04]  /*21760*/  FMUL R23, R23, R16 ;  /* 0x0000001017177220 */ /* 0x000fc80000400000 */
[----:B----4-:R-:W-:-:S05]  /*21770*/  FFMA R23, R157, R2, R23 ;  /* 0x000000029d177223 */ /* 0x010fca0000000017 */
[----:B------:R-:W-:-:S05]  /*21780*/  F2FP.TF32.F32.PACK_B R23, R23 ;  /* 0x00000017ff17723e */ /* 0x000fca00024050ff */
[----:B------:R2:W-:Y:S01]  /*21790*/  @P1 STG.E desc[UR44][R6.64+0x20], R23 ;  /* 0x0000201706001986 */ /* 0x0005e2000c10192c */
[----:B------:R-:W-:Y:S05]  /*217a0*/  @!P2 BRA `(.L_x_41) ;  /* 0x000000000004a947 */ /* 0x000fea0003800000 */
[----:B------:R4:W5:Y:S02]  /*217b0*/  LDG.E.LTC128B R156, desc[UR44][R8.64+0x24] ;  /* 0x0000242c089c7981 */ /* 0x000964000c1e1920 */
.L_x_41:
[----:B------:R-:W-:Y:S05]  /*217c0*/  BSYNC B1 ;  /* 0x0000000000017941 */ /* 0x000fea0003800000 */
.L_x_40:
[----:B------:R-:W3:Y:S01]  /*217d0*/  LDL.LU R157, [R1+0x1c] ;  /* 0x00001c00019d7983 */ /* 0x000ee20000300800 */
[----:B--2--5:R-:W-:Y:S01]  /*217e0*/  LOP3.LUT R23, R156, 0xffffe000, RZ, 0xc0, !PT ;  /* 0xffffe0009c177812 */ /* 0x024fe200078ec0ff */
        /* <DEDUP_REMOVED lines=8> */
.L_x_43:
[----:B------:R-:W-:Y:S05]  /*21870*/  BSYNC B1 ;  /* 0x0000000000017941 */ /* 0x000fea0003800000 */
.L_x_42:
        /* <DEDUP_REMOVED lines=10> */
.L_x_45:
[----:B------:R-:W-:Y:S05]  /*21920*/  BSYNC B1 ;  /* 0x0000000000017941 */ /* 0x000fea0003800000 */
.L_x_44:
        /* <DEDUP_REMOVED lines=10> */
.L_x_47:
[----:B------:R-:W-:Y:S05]  /*219d0*/  BSYNC B1 ;  /* 0x0000000000017941 */ /* 0x000fea0003800000 */
.L_x_46:
        /* <DEDUP_REMOVED lines=10> */
.L_x_49:
[----:B------:R-:W-:Y:S05]  /*21a80*/  BSYNC B1 ;  /* 0x0000000000017941 */ /* 0x000fea0003800000 */
.L_x_48:
        /* <DEDUP_REMOVED lines=10> */
.L_x_51:
[----:B------:R-:W-:Y:S05]  /*21b30*/  BSYNC B1 ;  /* 0x0000000000017941 */ /* 0x000fea0003800000 */
.L_x_50:
        /* <DEDUP_REMOVED lines=10> */
.L_x_53:
[----:B------:R-:W-:Y:S05]  /*21be0*/  BSYNC B1 ;  /* 0x0000000000017941 */ /* 0x000fea0003800000 */
.L_x_52:
        /* <DEDUP_REMOVED lines=10> */
.L_x_55:
[----:B------:R-:W-:Y:S05]  /*21c90*/  BSYNC B1 ;  /* 0x0000000000017941 */ /* 0x000fea0003800000 */
.L_x_54:
        /* <DEDUP_REMOVED lines=10> */
.L_x_57:
[----:B------:R-:W-:Y:S05]  /*21d40*/  BSYNC B1 ;  /* 0x0000000000017941 */ /* 0x000fea0003800000 */
.L_x_56:
        /* <DEDUP_REMOVED lines=10> */
.L_x_59:
[----:B------:R-:W-:Y:S05]  /*21df0*/  BSYNC B1 ;  /* 0x0000000000017941 */ /* 0x000fea0003800000 */
.L_x_58:
        /* <DEDUP_REMOVED lines=10> */
.L_x_61:
[----:B------:R-:W-:Y:S05]  /*21ea0*/  BSYNC B1 ;  /* 0x0000000000017941 */ /* 0x000fea0003800000 */
.L_x_60:
        /* <DEDUP_REMOVED lines=10> */
.L_x_63:
[----:B------:R-:W-:Y:S05]  /*21f50*/  BSYNC B1 ;  /* 0x0000000000017941 */ /* 0x000fea0003800000 */
.L_x_62:
        /* <DEDUP_REMOVED lines=10> */
.L_x_65:
[----:B------:R-:W-:Y:S05]  /*22000*/  BSYNC B1 ;  /* 0x0000000000017941 */ /* 0x000fea0003800000 */
.L_x_64:
        /* <DEDUP_REMOVED lines=10> */
.L_x_67:
[----:B------:R-:W-:Y:S05]  /*220b0*/  BSYNC B1 ;  /* 0x0000000000017941 */ /* 0x000fea0003800000 */
.L_x_66:
        /* <DEDUP_REMOVED lines=10> */
.L_x_69:
[----:B------:R-:W-:Y:S05]  /*22160*/  BSYNC B1 ;  /* 0x0000000000017941 */ /* 0x000fea0003800000 */
.L_x_68:
        /* <DEDUP_REMOVED lines=10> */
.L_x_71:
[----:B------:R-:W-:Y:S05]  /*22210*/  BSYNC B1 ;  /* 0x0000000000017941 */ /* 0x000fea0003800000 */
.L_x_70:
        /* <DEDUP_REMOVED lines=10> */
.L_x_73:
[----:B------:R-:W-:Y:S05]  /*222c0*/  BSYNC B1 ;  /* 0x0000000000017941 */ /* 0x000fea0003800000 */
.L_x_72:
        /* <DEDUP_REMOVED lines=10> */
.L_x_75:
[----:B------:R-:W-:Y:S05]  /*22370*/  BSYNC B1 ;  /* 0x0000000000017941 */ /* 0x000fea0003800000 */
.L_x_74:
        /* <DEDUP_REMOVED lines=10> */
.L_x_77:
[----:B------:R-:W-:Y:S05]  /*22420*/  BSYNC B1 ;  /* 0x0000000000017941 */ /* 0x000fea0003800000 */
.L_x_76:
        /* <DEDUP_REMOVED lines=10> */
.L_x_79:
[----:B------:R-:W-:Y:S05]  /*224d0*/  BSYNC B1 ;  /* 0x0000000000017941 */ /* 0x000fea0003800000 */
.L_x_78:
        /* <DEDUP_REMOVED lines=10> */
.L_x_81:
[----:B------:R-:W-:Y:S05]  /*22580*/  BSYNC B1 ;  /* 0x0000000000017941 */ /* 0x000fea0003800000 */
.L_x_80:
        /* <DEDUP_REMOVED lines=10> */
.L_x_83:
[----:B------:R-:W-:Y:S05]  /*22630*/  BSYNC B1 ;  /* 0x0000000000017941 */ /* 0x000fea0003800000 */
.L_x_82:
        /* <DEDUP_REMOVED lines=10> */
.L_x_85:
[----:B------:R-:W-:Y:S05]  /*226e0*/  BSYNC B1 ;  /* 0x0000000000017941 */ /* 0x000fea0003800000 */
.L_x_84:
        /* <DEDUP_REMOVED lines=10> */
.L_x_87:
[----:B------:R-:W-:Y:S05]  /*22790*/  BSYNC B1 ;  /* 0x0000000000017941 */ /* 0x000fea0003800000 */
.L_x_86:
        /* <DEDUP_REMOVED lines=10> */
.L_x_89:
[----:B------:R-:W-:Y:S05]  /*22840*/  BSYNC B1 ;  /* 0x0000000000017941 */ /* 0x000fea0003800000 */
.L_x_88:
        /* <DEDUP_REMOVED lines=10> */
.L_x_91:
[----:B------:R-:W-:Y:S05]  /*228f0*/  BSYNC B1 ;  /* 0x0000000000017941 */ /* 0x000fea0003800000 */
.L_x_90:
        /* <DEDUP_REMOVED lines=10> */
.L_x_93:
[----:B------:R-:W-:Y:S05]  /*229a0*/  BSYNC B1 ;  /* 0x0000000000017941 */ /* 0x000fea0003800000 */
.L_x_92:
        /* <DEDUP_REMOVED lines=10> */
.L_x_95:
[----:B------:R-:W-:Y:S05]  /*22a50*/  BSYNC B1 ;  /* 0x0000000000017941 */ /* 0x000fea0003800000 */
.L_x_94:
        /* <DEDUP_REMOVED lines=10> */
.L_x_97:
[----:B------:R-:W-:Y:S05]  /*22b00*/  BSYNC B1 ;  /* 0x0000000000017941 */ /* 0x000fea0003800000 */
.L_x_96:
        /* <DEDUP_REMOVED lines=10> */
.L_x_99:
[----:B------:R-:W-:Y:S05]  /*22bb0*/  BSYNC B1 ;  /* 0x0000000000017941 */ /* 0x000fea0003800000 */
.L_x_98:
        /* <DEDUP_REMOVED lines=10> */
.L_x_101:
[----:B------:R-:W-:Y:S05]  /*22c60*/  BSYNC B1 ;  /* 0x0000000000017941 */ /* 0x000fea0003800000 */
.L_x_100:
        /* <DEDUP_REMOVED lines=10> */
.L_x_103:
[----:B------:R-:W-:Y:S05]  /*22d10*/  BSYNC B1 ;  /* 0x0000000000017941 */ /* 0x000fea0003800000 */
.L_x_102:
        /* <DEDUP_REMOVED lines=10> */
.L_x_105:
[----:B------:R-:W-:Y:S05]  /*22dc0*/  BSYNC B1 ;  /* 0x0000000000017941 */ /* 0x000fea0003800000 */
.L_x_104:
        /* <DEDUP_REMOVED lines=10> */
.L_x_107:
[----:B------:R-:W-:Y:S05]  /*22e70*/  BSYNC B1 ;  /* 0x0000000000017941 */ /* 0x000fea0003800000 */
.L_x_106:
        /* <DEDUP_REMOVED lines=10> */
.L_x_109:
[----:B------:R-:W-:Y:S05]  /*22f20*/  BSYNC B1 ;  /* 0x0000000000017941 */ /* 0x000fea0003800000 */
.L_x_108:
        /* <DEDUP_REMOVED lines=10> */
.L_x_111:
[----:B------:R-:W-:Y:S05]  /*22fd0*/  BSYNC B1 ;  /* 0x0000000000017941 */ /* 0x000fea0003800000 */
.L_x_110:
        /* <DEDUP_REMOVED lines=10> */
.L_x_113:
[----:B------:R-:W-:Y:S05]  /*23080*/  BSYNC B1 ;  /* 0x0000000000017941 */ /* 0x000fea0003800000 */
.L_x_112:
        /* <DEDUP_REMOVED lines=10> */
.L_x_115:
[----:B------:R-:W-:Y:S05]  /*23130*/  BSYNC B1 ;  /* 0x0000000000017941 */ /* 0x000fea0003800000 */
.L_x_114:
        /* <DEDUP_REMOVED lines=10> */
.L_x_117:
[----:B------:R-:W-:Y:S05]  /*231e0*/  BSYNC B1 ;  /* 0x0000000000017941 */ /* 0x000fea0003800000 */
.L_x_116:
        /* <DEDUP_REMOVED lines=10> */
.L_x_119:
[----:B------:R-:W-:Y:S05]  /*23290*/  BSYNC B1 ;  /* 0x0000000000017941 */ /* 0x000fea0003800000 */
.L_x_118:
        /* <DEDUP_REMOVED lines=10> */
.L_x_121:
[----:B------:R-:W-:Y:S05]  /*23340*/  BSYNC B1 ;  /* 0x0000000000017941 */ /* 0x000fea0003800000 */
.L_x_120:
[----:B--2---:R-:W2:Y:S01]  /*23350*/  LDL.LU R23, [R1+0xbc] ;  /* 0x0000bc0001177983 */ /* 0x004ea20000300800 */
[----:B-----5:R-:W-:Y:S01]  /*23360*/  LOP3.LUT R157, R156, 0xffffe000, RZ, 0xc0, !PT ;  /* 0xffffe0009c9d7812 */ /* 0x020fe200078ec0ff */
[----:B------:R-:W-:Y:S01]  /*23370*/  BSSY B1, `(.L_x_122) ;  /* 0x0000009000017945 */ /* 0x000fe20003800000 */
[----:B------:R-:W-:-:S03]  /*23380*/  ISETP.GT.AND P1, PT, R0, 0x60, P3 ;  /* 0x000000600000780c */ /* 0x000fc60001f24270 */
[----:B------:R-:W-:-:S04]  /*23390*/  FMUL R157, R157, R16 ;  /* 0x000000109d9d7220 */ /* 0x000fc80000400000 */
[----:B--2---:R-:W-:Y:S01]  /*233a0*/  FFMA R157, R23, R2, R157 ;  /* 0x00000002179d7223 */ /* 0x004fe2000000009d */
[----:B------:R-:W-:-:S04]  /*233b0*/  MOV R23, R156 ;  /* 0x0000009c00177202 */ /* 0x000fc80000000f00 */
[----:B------:R-:W-:-:S05]  /*233c0*/  F2FP.TF32.F32.PACK_B R157, R157 ;  /* 0x0000009dff9d723e */ /* 0x000fca00024050ff */
[----:B------:R2:W-:Y:S01]  /*233d0*/  @P2 STG.E desc[UR44][R6.64+0x164], R157 ;  /* 0x0001649d06002986 */ /* 0x0005e2000c10192c */
[----:B------:R-:W-:Y:S05]  /*233e0*/  @!P1 BRA `(.L_x_123) ;  /* 0x0000000000049947 */ /* 0x000fea0003800000 */
[----:B------:R0:W5:Y:S02]  /*233f0*/  LDG.E.LTC128B R23, desc[UR44][R10.64+0x180] ;  /* 0x0001802c0a177981 */ /* 0x000164000c1e1920 */
.L_x_123:
[----:B------:R-:W-:Y:S05]  /*23400*/  BSYNC B1 ;  /* 0x0000000000017941 */ /* 0x000fea0003800000 */
.L_x_122:
[----:B--2---:R-:W2:Y:S01]  /*23410*/  LDL.LU R157, [R1+0xc0] ;  /* 0x0000c000019d7983 */ /* 0x004ea20000300800 */
[----:B-----5:R-:W-:Y:S01]  /*23420*/  LOP3.LUT R156, R23, 0xffffe000, RZ, 0xc0, !PT ;  /* 0xffffe000179c7812 */ /* 0x020fe200078ec0ff */
        /* <DEDUP_REMOVED lines=8> */
.L_x_125:
[----:B------:R-:W-:Y:S05]  /*234b0*/  BSYNC B1 ;  /* 0x0000000000017941 */ /* 0x000fea0003800000 */
.L_x_124:
        /* <DEDUP_REMOVED lines=10> */
.L_x_127:
[----:B------:R-:W-:Y:S05]  /*23560*/  BSYNC B1 ;  /* 0x0000000000017941 */ /* 0x000fea0003800000 */
.L_x_126:
        /* <DEDUP_REMOVED lines=10> */
.L_x_129:
[----:B------:R-:W-:Y:S05]  /*23610*/  BSYNC B1 ;  /* 0x0000000000017941 */ /* 0x000fea0003800000 */
.L_x_128:
        /* <DEDUP_REMOVED lines=10> */
.L_x_131:
[----:B------:R-:W-:Y:S05]  /*236c0*/  BSYNC B1 ;  /* 0x0000000000017941 */ /* 0x000fea0003800000 */
.L_x_130:
        /* <DEDUP_REMOVED lines=10> */
.L_x_133:
[----:B------:R-:W-:Y:S05]  /*23770*/  BSYNC B1 ;  /* 0x0000000000017941 */ /* 0x000fea0003800000 */
.L_x_132:
        /* <DEDUP_REMOVED lines=10> */
.L_x_135:
[----:B------:R-:W-:Y:S05]  /*23820*/  BSYNC B1 ;  /* 0x0000000000017941 */ /* 0x000fea0003800000 */
.L_x_134:
        /* <DEDUP_REMOVED lines=10> */
.L_x_137:
[----:B------:R-:W-:Y:S05]  /*238d0*/  BSYNC B1 ;  /* 0x0000000000017941 */ /* 0x000fea0003800000 */
.L_x_136:
        /* <DEDUP_REMOVED lines=10> */
.L_x_139:
[----:B------:R-:W-:Y:S05]  /*23980*/  BSYNC B1 ;  /* 0x0000000000017941 */ /* 0x000fea0003800000 */
.L_x_138:
        /* <DEDUP_REMOVED lines=10> */
.L_x_141:
[----:B------:R-:W-:Y:S05]  /*23a30*/  BSYNC B1 ;  /* 0x0000000000017941 */ /* 0x000fea0003800000 */
.L_x_140:
        /* <DEDUP_REMOVED lines=10> */
.L_x_143:
[----:B------:R-:W-:Y:S05]  /*23ae0*/  BSYNC B1 ;  /* 0x0000000000017941 */ /* 0x000fea0003800000 */
.L_x_142:
        /* <DEDUP_REMOVED lines=10> */
.L_x_145:
[----:B------:R-:W-:Y:S05]  /*23b90*/  BSYNC B1 ;  /* 0x0000000000017941 */ /* 0x000fea0003800000 */
.L_x_144:
        /* <DEDUP_REMOVED lines=10> */
.L_x_147:
[----:B------:R-:W-:Y:S05]  /*23c40*/  BSYNC B1 ;  /* 0x0000000000017941 */ /* 0x000fea0003800000 */
.L_x_146:
        /* <DEDUP_REMOVED lines=10> */
.L_x_149:
[----:B------:R-:W-:Y:S05]  /*23cf0*/  BSYNC B1 ;  /* 0x0000000000017941 */ /* 0x000fea0003800000 */
.L_x_148:
        /* <DEDUP_REMOVED lines=10> */
.L_x_151:
[----:B------:R-:W-:Y:S05]  /*23da0*/  BSYNC B1 ;  /* 0x0000000000017941 */ /* 0x000fea0003800000 */
.L_x_150:
        /* <DEDUP_REMOVED lines=10> */
.L_x_153:
[----:B------:R-:W-:Y:S05]  /*23e50*/  BSYNC B1 ;  /* 0x0000000000017941 */ /* 0x000fea0003800000 */
.L_x_152:
        /* <DEDUP_REMOVED lines=10> */
.L_x_155:
[----:B------:R-:W-:Y:S05]  /*23f00*/  BSYNC B1 ;  /* 0x0000000000017941 */ /* 0x000fea0003800000 */
.L_x_154:
        /* <DEDUP_REMOVED lines=10> */
.L_x_157:
[----:B------:R-:W-:Y:S05]  /*23fb0*/  BSYNC B1 ;  /* 0x0000000000017941 */ /* 0x000fea0003800000 */
.L_x_156:
        /* <DEDUP_REMOVED lines=10> */
.L_x_159:
[----:B------:R-:W-:Y:S05]  /*24060*/  BSYNC B1 ;  /* 0x0000000000017941 */ /* 0x000fea0003800000 */
.L_x_158:
        /* <DEDUP_REMOVED lines=10> */
.L_x_161:
[----:B------:R-:W-:Y:S05]  /*24110*/  BSYNC B1 ;  /* 0x0000000000017941 */ /* 0x000fea0003800000 */
.L_x_160:
        /* <DEDUP_REMOVED lines=10> */
.L_x_163:
[----:B------:R-:W-:Y:S05]  /*241c0*/  BSYNC B1 ;  /* 0x0000000000017941 */ /* 0x000fea0003800000 */
.L_x_162:
        /* <DEDUP_REMOVED lines=10> */
.L_x_165:
[----:B------:R-:W-:Y:S05]  /*24270*/  BSYNC B1 ;  /* 0x0000000000017941 */ /* 0x000fea0003800000 */
.L_x_164:
        /* <DEDUP_REMOVED lines=10> */
.L_x_167:
[----:B------:R-:W-:Y:S05]  /*24320*/  BSYNC B1 ;  /* 0x0000000000017941 */ /* 0x000fea0003800000 */
.L_x_166:
        /* <DEDUP_REMOVED lines=10> */
.L_x_169:
[----:B------:R-:W-:Y:S05]  /*243d0*/  BSYNC B1 ;  /* 0x0000000000017941 */ /* 0x000fea0003800000 */
.L_x_168:
        /* <DEDUP_REMOVED lines=10> */
.L_x_171:
[----:B------:R-:W-:Y:S05]  /*24480*/  BSYNC B1 ;  /* 0x0000000000017941 */ /* 0x000fea0003800000 */
.L_x_170:
        /* <DEDUP_REMOVED lines=10> */
.L_x_173:
[----:B------:R-:W-:Y:S05]  /*24530*/  BSYNC B1 ;  /* 0x0000000000017941 */ /* 0x000fea0003800000 */
.L_x_172:
        /* <DEDUP_REMOVED lines=10> */
.L_x_175:
[----:B------:R-:W-:Y:S05]  /*245e0*/  BSYNC B1 ;  /* 0x0000000000017941 */ /* 0x000fea0003800000 */
.L_x_174:
        /* <DEDUP_REMOVED lines=10> */
.L_x_177:
[----:B------:R-:W-:Y:S05]  /*24690*/  BSYNC B1 ;  /* 0x0000000000017941 */ /* 0x000fea0003800000 */
.L_x_176:
        /* <DEDUP_REMOVED lines=10> */
.L_x_179:
[----:B------:R-:W-:Y:S05]  /*24740*/  BSYNC B1 ;  /* 0x0000000000017941 */ /* 0x000fea0003800000 */
.L_x_178:
        /* <DEDUP_REMOVED lines=10> */
.L_x_181:
[----:B------:R-:W-:Y:S05]  /*247f0*/  BSYNC B1 ;  /* 0x0000000000017941 */ /* 0x000fea0003800000 */
.L_x_180:
        /* <DEDUP_REMOVED lines=10> */
.L_x_183:
[----:B------:R-:W-:Y:S05]  /*248a0*/  BSYNC B1 ;  /* 0x0000000000017941 */ /* 0x000fea0003800000 */
.L_x_182:
        /* <DEDUP_REMOVED lines=10> */
.L_x_185:
[----:B------:R-:W-:Y:S05]  /*24950*/  BSYNC B1 ;  /* 0x0000000000017941 */ /* 0x000fea0003800000 */
.L_x_184:
        /* <DEDUP_REMOVED lines=10> */
.L_x_187:
[----:B------:R-:W-:Y:S05]  /*24a00*/  BSYNC B1 ;  /* 0x0000000000017941 */ /* 0x000fea0003800000 */
.L_x_186:
        /* <DEDUP_REMOVED lines=10> */
.L_x_189:
[----:B------:R-:W-:Y:S05]  /*24ab0*/  BSYNC B1 ;  /* 0x0000000000017941 */ /* 0x000fea0003800000 */
.L_x_188:
        /* <DEDUP_REMOVED lines=10> */
.L_x_191:
[----:B------:R-:W-:Y:S05]  /*24b60*/  BSYNC B1 ;  /* 0x0000000000017941 */ /* 0x000fea0003800000 */
.L_x_190:
        /* <DEDUP_REMOVED lines=10> */
.L_x_193:
[----:B------:R-:W-:Y:S05]  /*24c10*/  BSYNC B1 ;  /* 0x0000000000017941 */ /* 0x000fea0003800000 */
.L_x_192:
        /* <DEDUP_REMOVED lines=10> */
.L_x_195:
[----:B------:R-:W-:Y:S05]  /*24cc0*/  BSYNC B1 ;  /* 0x0000000000017941 */ /* 0x000fea0003800000 */
.L_x_194:
        /* <DEDUP_REMOVED lines=10> */
.L_x_197:
[----:B------:R-:W-:Y:S05]  /*24d70*/  BSYNC B1 ;  /* 0x0000000000017941 */ /* 0x000fea0003800000 */
.L_x_196:
        /* <DEDUP_REMOVED lines=10> */
.L_x_199:
[----:B------:R-:W-:Y:S05]  /*24e20*/  BSYNC B1 ;  /* 0x0000000000017941 */ /* 0x000fea0003800000 */
.L_x_198:
        /* <DEDUP_REMOVED lines=10> */
.L_x_201:
[----:B------:R-:W-:Y:S05]  /*24ed0*/  BSYNC B1 ;  /* 0x0000000000017941 */ /* 0x000fea0003800000 */
.L_x_200:
        /* <DEDUP_REMOVED lines=10> */
.L_x_203:
[----:B------:R-:W-:Y:S05]  /*24f80*/  BSYNC B1 ;  /* 0x0000000000017941 */ /* 0x000fea0003800000 */
.L_x_202:
        /* <DEDUP_REMOVED lines=10> */
.L_x_205:
[----:B------:R-:W-:Y:S05]  /*25030*/  BSYNC B1 ;  /* 0x0000000000017941 */ /* 0x000fea0003800000 */
.L_x_204:
        /* <DEDUP_REMOVED lines=10> */
.L_x_207:
[----:B------:R-:W-:Y:S05]  /*250e0*/  BSYNC B1 ;  /* 0x0000000000017941 */ /* 0x000fea0003800000 */
.L_x_206:
        /* <DEDUP_REMOVED lines=10> */
.L_x_209:
[----:B------:R-:W-:Y:S05]  /*25190*/  BSYNC B1 ;  /* 0x0000000000017941 */ /* 0x000fea0003800000 */
.L_x_208:
        /* <DEDUP_REMOVED lines=10> */
.L_x_211:
[----:B------:R-:W-:Y:S05]  /*25240*/  BSYNC B1 ;  /* 0x0000000000017941 */ /* 0x000fea0003800000 */
.L_x_210:
        /* <DEDUP_REMOVED lines=10> */
.L_x_213:
[----:B------:R-:W-:Y:S05]  /*252f0*/  BSYNC B1 ;  /* 0x0000000000017941 */ /* 0x000fea0003800000 */
.L_x_212:
        /* <DEDUP_REMOVED lines=10> */
.L_x_215:
[----:B------:R-:W-:Y:S05]  /*253a0*/  BSYNC B1 ;  /* 0x0000000000017941 */ /* 0x000fea0003800000 */
.L_x_214:
        /* <DEDUP_REMOVED lines=10> */
.L_x_217:
[----:B------:R-:W-:Y:S05]  /*25450*/  BSYNC B1 ;  /* 0x0000000000017941 */ /* 0x000fea0003800000 */
.L_x_216:
        /* <DEDUP_REMOVED lines=10> */
.L_x_219:
[----:B------:R-:W-:Y:S05]  /*25500*/  BSYNC B1 ;  /* 0x0000000000017941 */ /* 0x000fea0003800000 */
.L_x_218:
        /* <DEDUP_REMOVED lines=10> */
.L_x_221:
[----:B------:R-:W-:Y:S05]  /*255b0*/  BSYNC B1 ;  /* 0x0000000000017941 */ /* 0x000fea0003800000 */
.L_x_220:
        /* <DEDUP_REMOVED lines=10> */
.L_x_223:
[----:B------:R-:W-:Y:S05]  /*25660*/  BSYNC B1 ;  /* 0x0000000000017941 */ /* 0x000fea0003800000 */
.L_x_222:
        /* <DEDUP_REMOVED lines=10> */
.L_x_225:
[----:B------:R-:W-:Y:S05]  /*25710*/  BSYNC B1 ;  /* 0x0000000000017941 */ /* 0x000fea0003800000 */
.L_x_224:
        /* <DEDUP_REMOVED lines=10> */
.L_x_227:
[----:B------:R-:W-:Y:S05]  /*257c0*/  BSYNC B1 ;  /* 0x0000000000017941 */ /* 0x000fea0003800000 */
.L_x_226:
        /* <DEDUP_REMOVED lines=10> */
.L_x_229:
[----:B------:R-:W-:Y:S05]  /*25870*/  BSYNC B1 ;  /* 0x0000000000017941 */ /* 0x000fea0003800000 */
.L_x_228:
        /* <DEDUP_REMOVED lines=10> */
.L_x_231:
[----:B------:R-:W-:Y:S05]  /*25920*/  BSYNC B1 ;  /* 0x0000000000017941 */ /* 0x000fea0003800000 */
.L_x_230:
        /* <DEDUP_REMOVED lines=10> */
.L_x_233:
[----:B------:R-:W-:Y:S05]  /*259d0*/  BSYNC B1 ;  /* 0x0000000000017941 */ /* 0x000fea0003800000 */
.L_x_232:
        /* <DEDUP_REMOVED lines=10> */
.L_x_235:
[----:B------:R-:W-:Y:S05]  /*25a80*/  BSYNC B1 ;  /* 0x0000000000017941 */ /* 0x000fea0003800000 */
.L_x_234:
        /* <DEDUP_REMOVED lines=10> */
.L_x_237:
[----:B------:R-:W-:Y:S05]  /*25b30*/  BSYNC B1 ;  /* 0x0000000000017941 */ /* 0x000fea0003800000 */
.L_x_236:
        /* <DEDUP_REMOVED lines=10> */
.L_x_239:
[----:B------:R-:W-:Y:S05]  /*25be0*/  BSYNC B1 ;  /* 0x0000000000017941 */ /* 0x000fea0003800000 */
.L_x_238:
        /* <DEDUP_REMOVED lines=10> */
.L_x_241:
[----:B------:R-:W-:Y:S05]  /*25c90*/  BSYNC B1 ;  /* 0x0000000000017941 */ /* 0x000fea0003800000 */
.L_x_240:
        /* <DEDUP_REMOVED lines=10> */
.L_x_243:
[----:B------:R-:W-:Y:S05]  /*25d40*/  BSYNC B1 ;  /* 0x0000000000017941 */ /* 0x000fea0003800000 */
.L_x_242:
        /* <DEDUP_REMOVED lines=10> */
.L_x_245:
[----:B------:R-:W-:Y:S05]  /*25df0*/  BSYNC B1 ;  /* 0x0000000000017941 */ /* 0x000fea0003800000 */
.L_x_244:
        /* <DEDUP_REMOVED lines=10> */
.L_x_247:
[----:B------:R-:W-:Y:S05]  /*25ea0*/  BSYNC B1 ;  /* 0x0000000000017941 */ /* 0x000fea0003800000 */
.L_x_246:
        /* <DEDUP_REMOVED lines=10> */
.L_x_249:
[----:B------:R-:W-:Y:S05]  /*25f50*/  BSYNC B1 ;  /* 0x0000000000017941 */ /* 0x000fea0003800000 */
.L_x_248:
        /* <DEDUP_REMOVED lines=10> */
.L_x_251:
[----:B------:R-:W-:Y:S05]  /*26000*/  BSYNC B1 ;  /* 0x0000000000017941 */ /* 0x000fea0003800000 */
.L_x_250:
        /* <DEDUP_REMOVED lines=10> */
.L_x_253:
[----:B------:R-:W-:Y:S05]  /*260b0*/  BSYNC B1 ;  /* 0x0000000000017941 */ /* 0x000fea0003800000 */
.L_x_252:
        /* <DEDUP_REMOVED lines=10> */
.L_x_255:
[----:B------:R-:W-:Y:S05]  /*26160*/  BSYNC B1 ;  /* 0x0000000000017941 */ /* 0x000fea0003800000 */
.L_x_254:
        /* <DEDUP_REMOVED lines=10> */
.L_x_257:
[----:B------:R-:W-:Y:S05]  /*26210*/  BSYNC B1 ;  /* 0x0000000000017941 */ /* 0x000fea0003800000 */
.L_x_256:
        /* <DEDUP_REMOVED lines=10> */
.L_x_259:
[----:B------:R-:W-:Y:S05]  /*262c0*/  BSYNC B1 ;  /* 0x0000000000017941 */ /* 0x000fea0003800000 */
.L_x_258:
        /* <DEDUP_REMOVED lines=10> */
.L_x_261:
[----:B------:R-:W-:Y:S05]  /*26370*/  BSYNC B1 ;  /* 0x0000000000017941 */ /* 0x000fea0003800000 */
.L_x_260:
        /* <DEDUP_REMOVED lines=10> */
.L_x_263:
[----:B------:R-:W-:Y:S05]  /*26420*/  BSYNC B1 ;  /* 0x0000000000017941 */ /* 0x000fea0003800000 */
.L_x_262:
        /* <DEDUP_REMOVED lines=10> */
.L_x_265:
[----:B------:R-:W-:Y:S05]  /*264d0*/  BSYNC B1 ;  /* 0x0000000000017941 */ /* 0x000fea0003800000 */
.L_x_264:
        /* <DEDUP_REMOVED lines=10> */
.L_x_267:
[----:B------:R-:W-:Y:S05]  /*26580*/  BSYNC B1 ;  /* 0x0000000000017941 */ /* 0x000fea0003800000 */
.L_x_266:
        /* <DEDUP_REMOVED lines=10> */
.L_x_269:
[----:B------:R-:W-:Y:S05]  /*26630*/  BSYNC B1 ;  /* 0x0000000000017941 */ /* 0x000fea0003800000 */
.L_x_268:
        /* <DEDUP_REMOVED lines=10> */
.L_x_271:
[----:B------:R-:W-:Y:S05]  /*266e0*/  BSYNC B1 ;  /* 0x0000000000017941 */ /* 0x000fea0003800000 */
.L_x_270:
        /* <DEDUP_REMOVED lines=10> */
.L_x_273:
[----:B------:R-:W-:Y:S05]  /*26790*/  BSYNC B1 ;  /* 0x0000000000017941 */ /* 0x000fea0003800000 */
.L_x_272:
        /* <DEDUP_REMOVED lines=10> */
.L_x_275:
[----:B------:R-:W-:Y:S05]  /*26840*/  BSYNC B1 ;  /* 0x0000000000017941 */ /* 0x000fea0003800000 */
.L_x_274:
        /* <DEDUP_REMOVED lines=10> */
.L_x_277:
[----:B------:R-:W-:Y:S05]  /*268f0*/  BSYNC B1 ;  /* 0x0000000000017941 */ /* 0x000fea0003800000 */
.L_x_276:
[----:B01-34-:R-:W3:Y:S01]  /*26900*/  LDL.LU R10, [R1+0x1f4] ;  /* 0x0001f400010a7983 */ /* 0x01bee20000300800 */
        /* <DEDUP_REMOVED lines=9> */
.L_x_279:
[----:B------:R-:W-:Y:S05]  /*269a0*/  BSYNC B1 ;  /* 0x0000000000017941 */ /* 0x000fea0003800000 */
.L_x_278:
[----:B------:R-:W3:Y:S01]  /*269b0*/  LDL.LU R10, [R1+0x1f8] ;  /* 0x0001f800010a7983 */ /* 0x000ee20000300800 */
[----:B0----5:R-:W-:Y:S01]  /*269c0*/  LOP3.LUT R11, R23, 0xffffe000, RZ, 0xc0, !PT ;  /* 0xffffe000170b7812 */ /* 0x021fe200078ec0ff */
[----:B------:R-:W-:Y:S01]  /*269d0*/  BSSY B1, `(.L_x_280) ;  /* 0x000000b000017945 */ /* 0x000fe20003800000 */
[----:B------:R-:W-:Y:S02]  /*269e0*/  ISETP.GT.AND P1, PT, R0, 0xf9, P0 ;  /* 0x000000f90000780c */ /* 0x000fe40000724270 */
[----:B------:R-:W-:Y:S01]  /*269f0*/  IADD3 R169, P2, R3, 0x80, RZ ;  /* 0x0000008003a97810 */ /* 0x000fe20007f5e0ff */
[----:B------:R-:W-:-:S04]  /*26a00*/  FMUL R11, R11, R16 ;  /* 0x000000100b0b7220 */ /* 0x000fc80000400000 */
[----:B------:R-:W-:Y:S02]  /*26a10*/  IMAD.X R3, RZ, RZ, UR7, P2 ;  /* 0x00000007ff037e24 */ /* 0x000fe400090e06ff */
[----:B---3--:R-:W-:Y:S02]  /*26a20*/  FFMA R11, R10, R2, R11 ;  /* 0x000000020a0b7223 */ /* 0x008fe4000000000b */
[----:B------:R-:W-:-:S03]  /*26a30*/  IMAD R10, R3, R14, RZ ;  /* 0x0000000e030a7224 */ /* 0x000fc600078e02ff */
[----:B------:R-:W-:-:S05]  /*26a40*/  F2FP.TF32.F32.PACK_B R11, R11 ;  /* 0x0000000bff0b723e */ /* 0x000fca00024050ff */
[----:B------:R0:W-:Y:S01]  /*26a50*/  @P4 STG.E desc[UR44][R6.64+0x3e0], R11 ;  /* 0x0003e00b06004986 */ /* 0x0001e2000c10192c */
[----:B------:R-:W-:Y:S05]  /*26a60*/  @!P1 BRA `(.L_x_281) ;  /* 0x0000000000049947 */ /* 0x000fea0003800000 */
[----:B------:R3:W5:Y:S02]  /*26a70*/  LDG.E.LTC128B R23, desc[UR44][R8.64+0x3e4] ;  /* 0x0003e42c08177981 */ /* 0x000764000c1e1920 */
.L_x_281:
[----:B------:R-:W-:Y:S05]  /*26a80*/  BSYNC B1 ;  /* 0x0000000000017941 */ /* 0x000fea0003800000 */
.L_x_280:
[----:B0-----:R-:W4:Y:S01]  /*26a90*/  LDL.LU R11, [R1+0x1fc] ;  /* 0x0001fc00010b7983 */ /* 0x001f220000300800 */
[----:B-----5:R-:W-:Y:S01]  /*26aa0*/  LOP3.LUT R3, R23, 0xffffe000, RZ, 0xc0, !PT ;  /* 0xffffe00017037812 */ /* 0x020fe200078ec0ff */
[C---:B------:R-:W-:Y:S01]  /*26ab0*/  IMAD R167, R169.reuse, R15, R10 ;  /* 0x0000000fa9a77224 */ /* 0x040fe200078e020a */
[----:B------:R-:W-:Y:S01]  /*26ac0*/  ISETP.GT.AND P0, PT, R158, 0x80, PT ;  /* 0x000000809e00780c */ /* 0x000fe20003f04270 */
[----:B-1-3--:R-:W-:-:S04]  /*26ad0*/  IMAD.WIDE.U32 R8, R169, R14, R20 ;  /* 0x0000000ea9087225 */ /* 0x00afc800078e0014 */
[----:B------:R-:W-:Y:S01]  /*26ae0*/  FMUL R3, R3, R16 ;  /* 0x0000001003037220 */ /* 0x000fe20000400000 */
[----:B------:R-:W-:Y:S02]  /*26af0*/  ISETP.GT.AND P4, PT, R0, RZ, P0 ;  /* 0x000000ff0000720c */ /* 0x000fe40000784270 */
[----:B------:R-:W-:Y:S02]  /*26b00*/  IADD3 R9, R9, R167, RZ ;  /* 0x000000a709097210 */ /* 0x000fe40007ffe0ff */
[----:B------:R-:W-:Y:S01]  /*26b10*/  LEA R10, P2, R8, R12, 0x2 ;  /* 0x0000000c080a7211 */ /* 0x000fe200078410ff */
[----:B----4-:R-:W-:-:S03]  /*26b20*/  FFMA R15, R11, R2, R3 ;  /* 0x000000020b0f7223 */ /* 0x010fc60000000003 */
[----:B------:R-:W-:Y:S02]  /*26b30*/  LEA.HI.X R11, R8, R13, R9, 0x2, P2 ;  /* 0x0000000d080b7211 */ /* 0x000fe400010f1409 */
[----:B------:R-:W-:-:S05]  /*26b40*/  F2FP.TF32.F32.PACK_B R15, R15 ;  /* 0x0000000fff0f723e */ /* 0x000fca00024050ff */
[----:B------:R0:W-:Y:S04]  /*26b50*/  @P1 STG.E desc[UR44][R6.64+0x3e4], R15 ;  /* 0x0003e40f06001986 */ /* 0x0001e8000c10192c */
[----:B------:R-:W3:Y:S01]  /*26b60*/  @P4 LDG.E.LTC128B R23, desc[UR44][R10.64] ;  /* 0x0000002c0a174981 */ /* 0x000ee2000c1e1920 */
[----:B------:R-:W-:Y:S01]  /*26b70*/  MOV R163, UR8 ;  /* 0x0000000800a37c02 */ /* 0x000fe20008000f00 */
[----:B------:R-:W-:Y:S01]  /*26b80*/  IMAD.WIDE.U32 R8, R169, R14, R18 ;  /* 0x0000000ea9087225 */ /* 0x000fe200078e0012 */
[----:B------:R-:W-:Y:S01]  /*26b90*/  MOV R164, UR9 ;  /* 0x0000000900a47c02 */ /* 0x000fe20008000f00 */
[----:B------:R-:W-:Y:S01]  /*26ba0*/  BSSY B1, `(.L_x_282) ;  /* 0x0000013000017945 */ /* 0x000fe20003800000 */
[----:B------:R-:W-:Y:S01]  /*26bb0*/  ISETP.GT.AND P2, PT, R0, 0x1, P0 ;  /* 0x000000010000780c */ /* 0x000fe20000744270 */
[----:B------:R-:W-:-:S02]  /*26bc0*/  IMAD.IADD R9, R167, 0x1, R9 ;  /* 0x00000001a7097824 */ /* 0x000fc400078e0209 */
[----:B------:R-:W-:Y:S02]  /*26bd0*/  IMAD.U32 R165, RZ, RZ, UR8 ;  /* 0x00000008ffa57e24 */ /* 0x000fe4000f8e00ff */
[----:B------:R-:W-:Y:S02]  /*26be0*/  IMAD.SHL.U32 R163, R163, 0x200, RZ ;  /* 0x00000200a3a37824 */ /* 0x000fe400078e00ff */
[----:B--2---:R-:W-:Y:S01]  /*26bf0*/  IMAD.WIDE.U32 R156, R22, UR42, R8 ;  /* 0x0000002a169c7c25 */ /* 0x004fe2000f8e0008 */
[----:B------:R-:W-:Y:S02]  /*26c00*/  SHF.L.U64.HI R165, R165, 0x9, R164 ;  /* 0x00000009a5a57819 */ /* 0x000fe400000102a4 */
[----:B------:R-:W-:Y:S02]  /*26c10*/  IADD3 R8, P1, R163, R4, RZ ;  /* 0x00000004a3087210 */ /* 0x000fe40007f3e0ff */
[----:B0-----:R-:W-:-:S03]  /*26c20*/  LEA R6, P3, R156, R12, 0x2 ;  /* 0x0000000c9c067211 */ /* 0x001fc600078610ff */
[----:B------:R-:W-:Y:S01]  /*26c30*/  IMAD.X R9, R165, 0x1, R5, P1 ;  /* 0x00000001a5097824 */ /* 0x000fe200008e0605 */
[----:B---3--:R-:W-:-:S05]  /*26c40*/  LOP3.LUT R3, R23, 0xffffe000, RZ, 0xc0, !PT ;  /* 0xffffe00017037812 */ /* 0x008fca00078ec0ff */
[----:B------:R-:W-:-:S04]  /*26c50*/  FMUL R3, R3, R16 ;  /* 0x0000001003037220 */ /* 0x000fc80000400000 */
[----:B------:R-:W-:Y:S01]  /*26c60*/  FFMA R11, R24, R2, R3 ;  /* 0x00000002180b7223 */ /* 0x000fe20000000003 */
[----:B------:R-:W-:-:S04]  /*26c70*/  IADD3 R3, R159, R157, RZ ;  /* 0x0000009d9f037210 */ /* 0x000fc80007ffe0ff */
[----:B------:R-:W-:Y:S02]  /*26c80*/  F2FP.TF32.F32.PACK_B R11, R11 ;  /* 0x0000000bff0b723e */ /* 0x000fe400024050ff */
[----:B------:R-:W-:-:S03]  /*26c90*/  LEA.HI.X R7, R156, R13, R3, 0x2, P3 ;  /* 0x0000000d9c077211 */ /* 0x000fc600018f1403 */
[----:B------:R0:W-:Y:S01]  /*26ca0*/  @P4 STG.E desc[UR44][R8.64], R11 ;  /* 0x0000000b08004986 */ /* 0x0001e2000c10192c */
[----:B------:R-:W-:Y:S05]  /*26cb0*/  @!P2 BRA `(.L_x_283) ;  /* 0x000000000004a947 */ /* 0x000fea0003800000 */
[----:B------:R1:W5:Y:S02]  /*26cc0*/  LDG.E.LTC128B R23, desc[UR44][R6.64+0x4] ;  /* 0x0000042c06177981 */ /* 0x000364000c1e1920 */
.L_x_283:
[----:B------:R-:W-:Y:S05]  /*26cd0*/  BSYNC B1 ;  /* 0x0000000000017941 */ /* 0x000fea0003800000 */
.L_x_282:
[----:B-----5:R-:W-:Y:S01]  /*26ce0*/  LOP3.LUT R3, R23, 0xffffe000, RZ, 0xc0, !PT ;  /* 0xffffe00017037812 */ /* 0x020fe200078ec0ff */
[----:B------:R-:W-:Y:S01]  /*26cf0*/  IMAD.WIDE.U32 R14, R169, R14, R154 ;  /* 0x0000000ea90e7225 */ /* 0x000fe200078e009a */
[----:B------:R-:W-:Y:S01]  /*26d00*/  ISETP.GT.AND P1, PT, R158, 0x88, PT ;  /* 0x000000889e00780c */ /* 0x000fe20003f24270 */
[----:B------:R-:W-:Y:S02]  /*26d10*/  BSSY B1, `(.L_x_284) ;  /* 0x0000010000017945 */ /* 0x000fe40003800000 */
[----:B------:R-:W-:Y:S01]  /*26d20*/  FMUL R10, R3, R16 ;  /* 0x00000010030a7220 */ /* 0x000fe20000400000 */
[----:B------:R-:W-:Y:S01]  /*26d30*/  ISETP.GT.AND P3, PT, R0, RZ, P1 ;  /* 0x000000ff0000720c */ /* 0x000fe20000f64270 */
[----:B------:R-:W-:Y:S01]  /*26d40*/  IMAD.MOV.U32 R3, RZ, RZ, R23 ;  /* 0x000000ffff037224 */ /* 0x000fe200078e0017 */
[----:B------:R-:W-:Y:S01]  /*26d50*/  IADD3 R152, P4, R152, R14, RZ ;  /* 0x0000000e98987210 */ /* 0x000fe20007f9e0ff */
[----:B------:R-:W-:Y:S01]  /*26d60*/  FFMA R25, R25, R2, R10 ;  /* 0x0000000219197223 */ /* 0x000fe2000000000a */
[----:B------:R-:W-:-:S02]  /*26d70*/  IADD3 R167, R167, R15, RZ ;  /* 0x0000000fa7a77210 */ /* 0x000fc40007ffe0ff */
[----:B------:R-:W-:Y:S02]  /*26d80*/  IADD3 R14, P5, R18, R14, RZ ;  /* 0x0000000e120e7210 */ /* 0x000fe40007fbe0ff */
[----:B------:R-:W-:Y:S01]  /*26d90*/  F2FP.TF32.F32.PACK_B R25, R25 ;  /* 0x00000019ff19723e */ /* 0x000fe200024050ff */
[----:B------:R-:W-:Y:S01]  /*26da0*/  IMAD.X R20, R167, 0x1, R21, P4 ;  /* 0x00000001a7147824 */ /* 0x000fe200020e0615 */
[C---:B------:R-:W-:Y:S02]  /*26db0*/  LEA R10, P4, R152.reuse, R12, 0x2 ;  /* 0x0000000c980a7211 */ /* 0x040fe400078810ff */
[----:B------:R-:W-:Y:S01]  /*26dc0*/  IADD3.X R15, R19, R167, RZ, P5, !PT ;  /* 0x000000a7130f7210 */ /* 0x000fe20002ffe4ff */
[----:B------:R2:W-:Y:S01]  /*26dd0*/  @P2 STG.E desc[UR44][R8.64+0x4], R25 ;  /* 0x0000041908002986 */ /* 0x0005e2000c10192c */
[----:B0-----:R-:W-:Y:S01]  /*26de0*/  LEA.HI.X R11, R152, R13, R20, 0x2, P4 ;  /* 0x0000000d980b7211 */ /* 0x001fe200020f1414 */
[----:B------:R-:W-:Y:S08]  /*26df0*/  @!P3 BRA `(.L_x_285) ;  /* 0x000000000004b947 */ /* 0x000ff00003800000 */
[----:B------:R0:W5:Y:S02]  /*26e00*/  LDG.E.LTC128B R3, desc[UR44][R10.64] ;  /* 0x0000002c0a037981 */ /* 0x000164000c1e1920 */
.L_x_285:
[----:B------:R-:W-:Y:S05]  /*26e10*/  BSYNC B1 ;  /* 0x0000000000017941 */ /* 0x000fea0003800000 */
.L_x_284:
[----:B0----5:R-:W-:Y:S01]  /*26e20*/  LOP3.LUT R11, R3, 0xffffe000, RZ, 0xc0, !PT ;  /* 0xffffe000030b7812 */ /* 0x021fe200078ec0ff */
[----:B------:R-:W-:Y:S01]  /*26e30*/  IMAD.WIDE.U32 R22, R22, UR42, R14 ;  /* 0x0000002a16167c25 */ /* 0x000fe2000f8e000e */
[----:B------:R-:W-:Y:S01]  /*26e40*/  IADD3 R10, P2, R8, R161, RZ ;  /* 0x000000a1080a7210 */ /* 0x000fe20007f5e0ff */
[----:B------:R-:W-:Y:S01]  /*26e50*/  BSSY B1, `(.L_x_286) ;  /* 0x000000c000017945 */ /* 0x000fe20003800000 */
[----:B------:R-:W-:Y:S01]  /*26e60*/  ISETP.GT.AND P5, PT, R0, 0x1, P1 ;  /* 0x000000010000780c */ /* 0x000fe20000fa4270 */
[----:B------:R-:W-:Y:S01]  /*26e70*/  FMUL R11, R11, R16 ;  /* 0x000000100b0b7220 */ /* 0x000fe20000400000 */
[----:B------:R-:W-:Y:S02]  /*26e80*/  IADD3 R159, R159, R23, RZ ;  /* 0x000000179f9f7210 */ /* 0x000fe40007ffe0ff */
[----:B------:R-:W-:Y:S01]  /*26e90*/  LEA R12, P4, R22, R12, 0x2 ;  /* 0x0000000c160c7211 */ /* 0x000fe200078810ff */
[----:B------:R-:W-:Y:S01]  /*26ea0*/  FFMA R15, R26, R2, R11 ;  /* 0x000000021a0f7223 */ /* 0x000fe2000000000b */
[----:B------:R-:W-:-:S02]  /*26eb0*/  IMAD.X R11, R9, 0x1, R160, P2 ;  /* 0x00000001090b7824 */ /* 0x000fc400010e06a0 */
[----:B------:R-:W-:Y:S02]  /*26ec0*/  LEA.HI.X R13, R22, R13, R159, 0x2, P4 ;  /* 0x0000000d160d7211 */ /* 0x000fe400020f149f */
[----:B------:R-:W-:-:S05]  /*26ed0*/  F2FP.TF32.F32.PACK_B R15, R15 ;  /* 0x0000000fff0f723e */ /* 0x000fca00024050ff */
[----:B------:R0:W-:Y:S01]  /*26ee0*/  @P3 STG.E desc[UR44][R10.64], R15 ;  /* 0x0000000f0a003986 */ /* 0x0001e2000c10192c */
[----:B------:R-:W-:Y:S05]  /*26ef0*/  @!P5 BRA `(.L_x_287) ;  /* 0x000000000004d947 */ /* 0x000fea0003800000 */
[----:B------:R3:W5:Y:S02]  /*26f00*/  LDG.E.LTC128B R3, desc[UR44][R12.64+0x4] ;  /* 0x0000042c0c037981 */ /* 0x000764000c1e1920 */
.L_x_287:
[----:B------:R-:W-:Y:S05]  /*26f10*/  BSYNC B1 ;  /* 0x0000000000017941 */ /* 0x000fea0003800000 */
.L_x_286:
[----:B0----5:R-:W-:Y:S01]  /*26f20*/  LOP3.LUT R15, R3, 0xffffe000, RZ, 0xc0, !PT ;  /* 0xffffe000030f7812 */ /* 0x021fe200078ec0ff */
[----:B------:R-:W-:Y:S01]  /*26f30*/  BSSY B1, `(.L_x_288) ;  /* 0x0000008000017945 */ /* 0x000fe20003800000 */
[----:B------:R-:W-:-:S03]  /*26f40*/  ISETP.GT.AND P2, PT, R0, 0x8, P0 ;  /* 0x000000080000780c */ /* 0x000fc60000744270 */
[----:B------:R-:W-:-:S04]  /*26f50*/  FMUL R14, R15, R16 ;  /* 0x000000100f0e7220 */ /* 0x000fc80000400000 */
[----:B------:R-:W-:-:S05]  /*26f60*/  FFMA R27, R27, R2, R14 ;  /* 0x000000021b1b7223 */ /* 0x000fca000000000e */
[----:B------:R-:W-:-:S05]  /*26f70*/  F2FP.TF32.F32.PACK_B R27, R27 ;  /* 0x0000001bff1b723e */ /* 0x000fca00024050ff */
[----:B------:R0:W-:Y:S01]  /*26f80*/  @P5 STG.E desc[UR44][R10.64+0x4], R27 ;  /* 0x0000041b0a005986 */ /* 0x0001e2000c10192c */
[----:B------:R-:W-:Y:S05]  /*26f90*/  @!P2 BRA `(.L_x_289) ;  /* 0x000000000004a947 */ /* 0x000fea0003800000 */
[----:B------:R4:W5:Y:S02]  /*26fa0*/  LDG.E.LTC128B R3, desc[UR44][R6.64+0x20] ;  /* 0x0000202c06037981 */ /* 0x000964000c1e1920 */
.L_x_289:
[----:B------:R-:W-:Y:S05]  /*26fb0*/  BSYNC B1 ;  /* 0x0000000000017941 */ /* 0x000fea0003800000 */
.L_x_288:
        /* <DEDUP_REMOVED lines=9> */
.L_x_291:
[----:B------:R-:W-:Y:S05]  /*27050*/  BSYNC B1 ;  /* 0x0000000000017941 */ /* 0x000fea0003800000 */
.L_x_290:
        /* <DEDUP_REMOVED lines=9> */
.L_x_293:
[----:B------:R-:W-:Y:S05]  /*270f0*/  BSYNC B1 ;  /* 0x0000000000017941 */ /* 0x000fea0003800000 */
.L_x_292:
[----:B-----5:R-:W-:Y:S01]  /*27100*/  LOP3.LUT R11, R3, 0xffffe000, RZ, 0xc0, !PT ;  /* 0xffffe000030b7812 */ /* 0x020fe200078ec0ff */
[----:B------:R-:W-:Y:S01]  /*27110*/  BSSY B1, `(.L_x_294) ;  /* 0x000000a000017945 */ /* 0x000fe20003800000 */
[----:B------:R-:W-:Y:S02]  /*27120*/  IADD3 R10, P3, R161, R8, RZ ;  /* 0x00000008a10a7210 */ /* 0x000fe40007f7e0ff */
[----:B------:R-:W-:Y:S01]  /*27130*/  ISETP.GT.AND P2, PT, R0, 0x9, P1 ;  /* 0x000000090000780c */ /* 0x000fe20000f44270 */
[----:B------:R-:W-:-:S04]  /*27140*/  FMUL R11, R11, R16 ;  /* 0x000000100b0b7220 */ /* 0x000fc80000400000 */
[----:B------:R-:W-:Y:S01]  /*27150*/  FFMA R15, R30, R2, R11 ;  /* 0x000000021e0f7223 */ /* 0x000fe2000000000b */
[----:B------:R-:W-:-:S04]  /*27160*/  IADD3.X R11, R160, R9, RZ, P3, !PT ;  /* 0x00000009a00b7210 */ /* 0x000fc80001ffe4ff */
[----:B------:R-:W-:-:S05]  /*27170*/  F2FP.TF32.F32.PACK_B R15, R15 ;  /* 0x0000000fff0f723e */ /* 0x000fca00024050ff */
[----:B------:R0:W-:Y:S01]  /*27180*/  @P4 STG.E desc[UR44][R10.64+0x20], R15 ;  /* 0x0000200f0a004986 */ /* 0x0001e2000c10192c */
[----:B------:R-:W-:Y:S05]  /*27190*/  @!P2 BRA `(.L_x_295) ;  /* 0x000000000004a947 */ /* 0x000fea0003800000 */
[----:B------:R0:W5:Y:S02]  /*271a0*/  LDG.E.LTC128B R3, desc[UR44][R12.64+0x24] ;  /* 0x0000242c0c037981 */ /* 0x000164000c1e1920 */
.L_x_295:
[----:B------:R-:W-:Y:S05]  /*271b0*/  BSYNC B1 ;  /* 0x0000000000017941 */ /* 0x000fea0003800000 */
.L_x_294:
[----:B0----5:R-:W-:Y:S01]  /*271c0*/  LOP3.LUT R11, R3, 0xffffe000, RZ, 0xc0, !PT ;  /* 0xffffe000030b7812 */ /* 0x021fe200078ec0ff */
[----:B------:R-:W-:Y:S01]  /*271d0*/  BSSY B1, `(.L_x_296) ;  /* 0x000000a000017945 */ /* 0x000fe20003800000 */
[----:B------:R-:W-:Y:S02]  /*271e0*/  IADD3 R4, P3, P4, R161, R4, R163 ;  /* 0x00000004a1047210 */ /* 0x000fe40007c7e0a3 */
[----:B------:R-:W-:Y:S01]  /*271f0*/  ISETP.GT.AND P5, PT, R0, 0x10, P0 ;  /* 0x000000100000780c */ /* 0x000fe200007a4270 */
[----:B------:R-:W-:Y:S01]  /*27200*/  FMUL R10, R11, R16 ;  /* 0x000000100b0a7220 */ /* 0x000fe20000400000 */
[----:B------:R-:W-:-:S03]  /*27210*/  IADD3.X R5, R160, R5, R165, P3, P4 ;  /* 0x00000005a0057210 */ /* 0x000fc60001fe84a5 */
[----:B------:R-:W-:-:S05]  /*27220*/  FFMA R31, R31, R2, R10 ;  /* 0x000000021f1f7223 */ /* 0x000fca000000000a */
[----:B------:R-:W-:-:S05]  /*27230*/  F2FP.TF32.F32.PACK_B R31, R31 ;  /* 0x0000001fff1f723e */ /* 0x000fca00024050ff */
[----:B------:R0:W-:Y:S01]  /*27240*/  @P2 STG.E desc[UR44][R4.64+0x24], R31 ;  /* 0x0000241f04002986 */ /* 0x0001e2000c10192c */
[----:B------:R-:W-:Y:S05]  /*27250*/  @!P5 BRA `(.L_x_297) ;  /* 0x000000000004d947 */ /* 0x000fea0003800000 */
[----:B------:R0:W5:Y:S02]  /*27260*/  LDG.E.LTC128B R3, desc[UR44][R6.64+0x40] ;  /* 0x0000402c06037981 */ /* 0x000164000c1e1920 */
.L_x_297:
[----:B------:R-:W-:Y:S05]  /*27270*/  BSYNC B1 ;  /* 0x0000000000017941 */ /* 0x000fea0003800000 */
.L_x_296:
[----:B-----5:R-:W-:Y:S01]  /*27280*/  LOP3.LUT R11, R3, 0xffffe000, RZ, 0xc0, !PT ;  /* 0xffffe000030b7812 */ /* 0x020fe200078ec0ff */
        /* <DEDUP_REMOVED lines=8> */
.L_x_299:
[----:B------:R-:W-:Y:S05]  /*27310*/  BSYNC B1 ;  /* 0x0000000000017941 */ /* 0x000fea0003800000 */
.L_x_298:
        /* <DEDUP_REMOVED lines=9> */
.L_x_301:
[----:B------:R-:W-:Y:S05]  /*273b0*/  BSYNC B1 ;  /* 0x0000000000017941 */ /* 0x000fea0003800000 */
.L_x_300:
        /* <DEDUP_REMOVED lines=9> */
.L_x_303:
[----:B------:R-:W-:Y:S05]  /*27450*/  BSYNC B1 ;  /* 0x0000000000017941 */ /* 0x000fea0003800000 */
.L_x_302:
        /* <DEDUP_REMOVED lines=9> */
.L_x_305:
[----:B------:R-:W-:Y:S05]  /*274f0*/  BSYNC B1 ;  /* 0x0000000000017941 */ /* 0x000fea0003800000 */
.L_x_304:
        /* <DEDUP_REMOVED lines=9> */
.L_x_307:
[----:B------:R-:W-:Y:S05]  /*27590*/  BSYNC B1 ;  /* 0x0000000000017941 */ /* 0x000fea0003800000 */
.L_x_306:
        /* <DEDUP_REMOVED lines=9> */
.L_x_309:
[----:B------:R-:W-:Y:S05]  /*27630*/  BSYNC B1 ;  /* 0x0000000000017941 */ /* 0x000fea0003800000 */
.L_x_308:
        /* <DEDUP_REMOVED lines=9> */
.L_x_311:
[----:B------:R-:W-:Y:S05]  /*276d0*/  BSYNC B1 ;  /* 0x0000000000017941 */ /* 0x000fea0003800000 */
.L_x_310:
        /* <DEDUP_REMOVED lines=9> */
.L_x_313:
[----:B------:R-:W-:Y:S05]  /*27770*/  BSYNC B1 ;  /* 0x0000000000017941 */ /* 0x000fea0003800000 */
.L_x_312:
        /* <DEDUP_REMOVED lines=9> */
.L_x_315:
[----:B------:R-:W-:Y:S05]  /*27810*/  BSYNC B1 ;  /* 0x0000000000017941 */ /* 0x000fea0003800000 */
.L_x_314:
        /* <DEDUP_REMOVED lines=9> */
.L_x_317:
[----:B------:R-:W-:Y:S05]  /*278b0*/  BSYNC B1 ;  /* 0x0000000000017941 */ /* 0x000fea0003800000 */
.L_x_316:
        /* <DEDUP_REMOVED lines=9> */
.L_x_319:
[----:B------:R-:W-:Y:S05]  /*27950*/  BSYNC B1 ;  /* 0x0000000000017941 */ /* 0x000fea0003800000 */
.L_x_318:
        /* <DEDUP_REMOVED lines=9> */
.L_x_321:
[----:B------:R-:W-:Y:S05]  /*279f0*/  BSYNC B1 ;  /* 0x0000000000017941 */ /* 0x000fea0003800000 */
.L_x_320:
        /* <DEDUP_REMOVED lines=9> */
.L_x_323:
[----:B------:R-:W-:Y:S05]  /*27a90*/  BSYNC B1 ;  /* 0x0000000000017941 */ /* 0x000fea0003800000 */
.L_x_322:
        /* <DEDUP_REMOVED lines=9> */
.L_x_325:
[----:B------:R-:W-:Y:S05]  /*27b30*/  BSYNC B1 ;  /* 0x0000000000017941 */ /* 0x000fea0003800000 */
.L_x_324:
        /* <DEDUP_REMOVED lines=9> */
.L_x_327:
[----:B------:R-:W-:Y:S05]  /*27bd0*/  BSYNC B1 ;  /* 0x0000000000017941 */ /* 0x000fea0003800000 */
.L_x_326:
        /* <DEDUP_REMOVED lines=9> */
.L_x_329:
[----:B------:R-:W-:Y:S05]  /*27c70*/  BSYNC B1 ;  /* 0x0000000000017941 */ /* 0x000fea0003800000 */
.L_x_328:
        /* <DEDUP_REMOVED lines=9> */
.L_x_331:
[----:B------:R-:W-:Y:S05]  /*27d10*/  BSYNC B1 ;  /* 0x0000000000017941 */ /* 0x000fea0003800000 */
.L_x_330:
        /* <DEDUP_REMOVED lines=9> */
.L_x_333:
[----:B------:R-:W-:Y:S05]  /*27db0*/  BSYNC B1 ;  /* 0x0000000000017941 */ /* 0x000fea0003800000 */
.L_x_332:
        /* <DEDUP_REMOVED lines=9> */
.L_x_335:
[----:B------:R-:W-:Y:S05]  /*27e50*/  BSYNC B1 ;  /* 0x0000000000017941 */ /* 0x000fea0003800000 */
.L_x_334:
        /* <DEDUP_REMOVED lines=9> */
.L_x_337:
[----:B------:R-:W-:Y:S05]  /*27ef0*/  BSYNC B1 ;  /* 0x0000000000017941 */ /* 0x000fea0003800000 */
.L_x_336:
        /* <DEDUP_REMOVED lines=9> */
.L_x_339:
[----:B------:R-:W-:Y:S05]  /*27f90*/  BSYNC B1 ;  /* 0x0000000000017941 */ /* 0x000fea0003800000 */
.L_x_338:
        /* <DEDUP_REMOVED lines=9> */
.L_x_341:
[----:B------:R-:W-:Y:S05]  /*28030*/  BSYNC B1 ;  /* 0x0000000000017941 */ /* 0x000fea0003800000 */
.L_x_340:
        /* <DEDUP_REMOVED lines=9> */
.L_x_343:
[----:B------:R-:W-:Y:S05]  /*280d0*/  BSYNC B1 ;  /* 0x0000000000017941 */ /* 0x000fea0003800000 */
.L_x_342:
        /* <DEDUP_REMOVED lines=9> */
.L_x_345:
[----:B------:R-:W-:Y:S05]  /*28170*/  BSYNC B1 ;  /* 0x0000000000017941 */ /* 0x000fea0003800000 */
.L_x_344:
        /* <DEDUP_REMOVED lines=9> */
.L_x_347:
[----:B------:R-:W-:Y:S05]  /*28210*/  BSYNC B1 ;  /* 0x0000000000017941 */ /* 0x000fea0003800000 */
.L_x_346:
        /* <DEDUP_REMOVED lines=9> */
.L_x_349:
[----:B------:R-:W-:Y:S05]  /*282b0*/  BSYNC B1 ;  /* 0x0000000000017941 */ /* 0x000fea0003800000 */
.L_x_348:
        /* <DEDUP_REMOVED lines=9> */
.L_x_351:
[----:B------:R-:W-:Y:S05]  /*28350*/  BSYNC B1 ;  /* 0x0000000000017941 */ /* 0x000fea0003800000 */
.L_x_350:
        /* <DEDUP_REMOVED lines=9> */
.L_x_353:
[----:B------:R-:W-:Y:S05]  /*283f0*/  BSYNC B1 ;  /* 0x0000000000017941 */ /* 0x000fea0003800000 */
.L_x_352:
        /* <DEDUP_REMOVED lines=9> */
.L_x_355:
[----:B------:R-:W-:Y:S05]  /*28490*/  BSYNC B1 ;  /* 0x0000000000017941 */ /* 0x000fea0003800000 */
.L_x_354:
        /* <DEDUP_REMOVED lines=9> */
.L_x_357:
[----:B------:R-:W-:Y:S05]  /*28530*/  BSYNC B1 ;  /* 0x0000000000017941 */ /* 0x000fea0003800000 */
.L_x_356:
        /* <DEDUP_REMOVED lines=9> */
.L_x_359:
[----:B------:R-:W-:Y:S05]  /*285d0*/  BSYNC B1 ;  /* 0x0000000000017941 */ /* 0x000fea0003800000 */
.L_x_358:
        /* <DEDUP_REMOVED lines=9> */
.L_x_361:
[----:B------:R-:W-:Y:S05]  /*28670*/  BSYNC B1 ;  /* 0x0000000000017941 */ /* 0x000fea0003800000 */
.L_x_360:
        /* <DEDUP_REMOVED lines=9> */
.L_x_363:
[----:B------:R-:W-:Y:S05]  /*28710*/  BSYNC B1 ;  /* 0x0000000000017941 */ /* 0x000fea0003800000 */
.L_x_362:
        /* <DEDUP_REMOVED lines=9> */
.L_x_365:
[----:B------:R-:W-:Y:S05]  /*287b0*/  BSYNC B1 ;  /* 0x0000000000017941 */ /* 0x000fea0003800000 */
.L_x_364:
        /* <DEDUP_REMOVED lines=9> */
.L_x_367:
[----:B------:R-:W-:Y:S05]  /*28850*/  BSYNC B1 ;  /* 0x0000000000017941 */ /* 0x000fea0003800000 */
.L_x_366:
        /* <DEDUP_REMOVED lines=9> */
.L_x_369:
[----:B------:R-:W-:Y:S05]  /*288f0*/  BSYNC B1 ;  /* 0x0000000000017941 */ /* 0x000fea0003800000 */
.L_x_368:
        /* <DEDUP_REMOVED lines=9> */
.L_x_371:
[----:B------:R-:W-:Y:S05]  /*28990*/  BSYNC B1 ;  /* 0x0000000000017941 */ /* 0x000fea0003800000 */
.L_x_370:
        /* <DEDUP_REMOVED lines=9> */
.L_x_373:
[----:B------:R-:W-:Y:S05]  /*28a30*/  BSYNC B1 ;  /* 0x0000000000017941 */ /* 0x000fea0003800000 */
.L_x_372:
        /* <DEDUP_REMOVED lines=9> */
.L_x_375:
[----:B------:R-:W-:Y:S05]  /*28ad0*/  BSYNC B1 ;  /* 0x0000000000017941 */ /* 0x000fea0003800000 */
.L_x_374:
        /* <DEDUP_REMOVED lines=9> */
.L_x_377:
[----:B------:R-:W-:Y:S05]  /*28b70*/  BSYNC B1 ;  /* 0x0000000000017941 */ /* 0x000fea0003800000 */
.L_x_376:
        /* <DEDUP_REMOVED lines=9> */
.L_x_379:
[----:B------:R-:W-:Y:S05]  /*28c10*/  BSYNC B1 ;  /* 0x0000000000017941 */ /* 0x000fea0003800000 */
.L_x_378:
        /* <DEDUP_REMOVED lines=9> */
.L_x_381:
[----:B------:R-:W-:Y:S05]  /*28cb0*/  BSYNC B1 ;  /* 0x0000000000017941 */ /* 0x000fea0003800000 */
.L_x_380:
        /* <DEDUP_REMOVED lines=9> */
.L_x_383:
[----:B------:R-:W-:Y:S05]  /*28d50*/  BSYNC B1 ;  /* 0x0000000000017941 */ /* 0x000fea0003800000 */
.L_x_382:
        /* <DEDUP_REMOVED lines=9> */
.L_x_385:
[----:B------:R-:W-:Y:S05]  /*28df0*/  BSYNC B1 ;  /* 0x0000000000017941 */ /* 0x000fea0003800000 */
.L_x_384:
        /* <DEDUP_REMOVED lines=9> */
.L_x_387:
[----:B------:R-:W-:Y:S05]  /*28e90*/  BSYNC B1 ;  /* 0x0000000000017941 */ /* 0x000fea0003800000 */
.L_x_386:
        /* <DEDUP_REMOVED lines=9> */
.L_x_389:
[----:B------:R-:W-:Y:S05]  /*28f30*/  BSYNC B1 ;  /* 0x0000000000017941 */ /* 0x000fea0003800000 */
.L_x_388:
        /* <DEDUP_REMOVED lines=9> */
.L_x_391:
[----:B------:R-:W-:Y:S05]  /*28fd0*/  BSYNC B1 ;  /* 0x0000000000017941 */ /* 0x000fea0003800000 */
.L_x_390:
        /* <DEDUP_REMOVED lines=9> */
.L_x_393:
[----:B------:R-:W-:Y:S05]  /*29070*/  BSYNC B1 ;  /* 0x0000000000017941 */ /* 0x000fea0003800000 */
.L_x_392:
        /* <DEDUP_REMOVED lines=9> */
.L_x_395:
[----:B------:R-:W-:Y:S05]  /*29110*/  BSYNC B1 ;  /* 0x0000000000017941 */ /* 0x000fea0003800000 */
.L_x_394:
        /* <DEDUP_REMOVED lines=9> */
.L_x_397:
[----:B------:R-:W-:Y:S05]  /*291b0*/  BSYNC B1 ;  /* 0x0000000000017941 */ /* 0x000fea0003800000 */
.L_x_396:
        /* <DEDUP_REMOVED lines=9> */
.L_x_399:
[----:B------:R-:W-:Y:S05]  /*29250*/  BSYNC B1 ;  /* 0x0000000000017941 */ /* 0x000fea0003800000 */
.L_x_398:
        /* <DEDUP_REMOVED lines=9> */
.L_x_401:
[----:B------:R-:W-:Y:S05]  /*292f0*/  BSYNC B1 ;  /* 0x0000000000017941 */ /* 0x000fea0003800000 */
.L_x_400:
        /* <DEDUP_REMOVED lines=9> */
.L_x_403:
[----:B------:R-:W-:Y:S05]  /*29390*/  BSYNC B1 ;  /* 0x0000000000017941 */ /* 0x000fea0003800000 */
.L_x_402:
        /* <DEDUP_REMOVED lines=9> */
.L_x_405:
[----:B------:R-:W-:Y:S05]  /*29430*/  BSYNC B1 ;  /* 0x0000000000017941 */ /* 0x000fea0003800000 */
.L_x_404:
        /* <DEDUP_REMOVED lines=9> */
.L_x_407:
[----:B------:R-:W-:Y:S05]  /*294d0*/  BSYNC B1 ;  /* 0x0000000000017941 */ /* 0x000fea0003800000 */
.L_x_406:
        /* <DEDUP_REMOVED lines=9> */
.L_x_409:
[----:B------:R-:W-:Y:S05]  /*29570*/  BSYNC B1 ;  /* 0x0000000000017941 */ /* 0x000fea0003800000 */
.L_x_408:
        /* <DEDUP_REMOVED lines=9> */
.L_x_411:
[----:B------:R-:W-:Y:S05]  /*29610*/  BSYNC B1 ;  /* 0x0000000000017941 */ /* 0x000fea0003800000 */
.L_x_410:
        /* <DEDUP_REMOVED lines=9> */
.L_x_413:
[----:B------:R-:W-:Y:S05]  /*296b0*/  BSYNC B1 ;  /* 0x0000000000017941 */ /* 0x000fea0003800000 */
.L_x_412:
        /* <DEDUP_REMOVED lines=9> */
.L_x_415:
[----:B------:R-:W-:Y:S05]  /*29750*/  BSYNC B1 ;  /* 0x0000000000017941 */ /* 0x000fea0003800000 */
.L_x_414:
        /* <DEDUP_REMOVED lines=9> */
.L_x_417:
[----:B------:R-:W-:Y:S05]  /*297f0*/  BSYNC B1 ;  /* 0x0000000000017941 */ /* 0x000fea0003800000 */
.L_x_416:
        /* <DEDUP_REMOVED lines=9> */
.L_x_419:
[----:B------:R-:W-:Y:S05]  /*29890*/  BSYNC B1 ;  /* 0x0000000000017941 */ /* 0x000fea0003800000 */
.L_x_418:
        /* <DEDUP_REMOVED lines=9> */
.L_x_421:
[----:B------:R-:W-:Y:S05]  /*29930*/  BSYNC B1 ;  /* 0x0000000000017941 */ /* 0x000fea0003800000 */
.L_x_420:
        /* <DEDUP_REMOVED lines=9> */
.L_x_423:
[----:B------:R-:W-:Y:S05]  /*299d0*/  BSYNC B1 ;  /* 0x0000000000017941 */ /* 0x000fea0003800000 */
.L_x_422:
        /* <DEDUP_REMOVED lines=9> */
.L_x_425:
[----:B------:R-:W-:Y:S05]  /*29a70*/  BSYNC B1 ;  /* 0x0000000000017941 */ /* 0x000fea0003800000 */
.L_x_424:
        /* <DEDUP_REMOVED lines=9> */
.L_x_427:
[----:B------:R-:W-:Y:S05]  /*29b10*/  BSYNC B1 ;  /* 0x0000000000017941 */ /* 0x000fea0003800000 */
.L_x_426:
        /* <DEDUP_REMOVED lines=9> */
.L_x_429:
[----:B------:R-:W-:Y:S05]  /*29bb0*/  BSYNC B1 ;  /* 0x0000000000017941 */ /* 0x000fea0003800000 */
.L_x_428:
        /* <DEDUP_REMOVED lines=9> */
.L_x_431:
[----:B------:R-:W-:Y:S05]  /*29c50*/  BSYNC B1 ;  /* 0x0000000000017941 */ /* 0x000fea0003800000 */
.L_x_430:
        /* <DEDUP_REMOVED lines=9> */
.L_x_433:
[----:B------:R-:W-:Y:S05]  /*29cf0*/  BSYNC B1 ;  /* 0x0000000000017941 */ /* 0x000fea0003800000 */
.L_x_432:
        /* <DEDUP_REMOVED lines=9> */
.L_x_435:
[----:B------:R-:W-:Y:S05]  /*29d90*/  BSYNC B1 ;  /* 0x0000000000017941 */ /* 0x000fea0003800000 */
.L_x_434:
        /* <DEDUP_REMOVED lines=9> */
.L_x_437:
[----:B------:R-:W-:Y:S05]  /*29e30*/  BSYNC B1 ;  /* 0x0000000000017941 */ /* 0x000fea0003800000 */
.L_x_436:
        /* <DEDUP_REMOVED lines=9> */
.L_x_439:
[----:B------:R-:W-:Y:S05]  /*29ed0*/  BSYNC B1 ;  /* 0x0000000000017941 */ /* 0x000fea0003800000 */
.L_x_438:
        /* <DEDUP_REMOVED lines=9> */
.L_x_441:
[----:B------:R-:W-:Y:S05]  /*29f70*/  BSYNC B1 ;  /* 0x0000000000017941 */ /* 0x000fea0003800000 */
.L_x_440:
        /* <DEDUP_REMOVED lines=9> */
.L_x_443:
[----:B------:R-:W-:Y:S05]  /*2a010*/  BSYNC B1 ;  /* 0x0000000000017941 */ /* 0x000fea0003800000 */
.L_x_442:
        /* <DEDUP_REMOVED lines=9> */
.L_x_445:
[----:B------:R-:W-:Y:S05]  /*2a0b0*/  BSYNC B1 ;  /* 0x0000000000017941 */ /* 0x000fea0003800000 */
.L_x_444:
        /* <DEDUP_REMOVED lines=9> */
.L_x_447:
[----:B------:R-:W-:Y:S05]  /*2a150*/  BSYNC B1 ;  /* 0x0000000000017941 */ /* 0x000fea0003800000 */
.L_x_446:
        /* <DEDUP_REMOVED lines=9> */
.L_x_449:
[----:B------:R-:W-:Y:S05]  /*2a1f0*/  BSYNC B1 ;  /* 0x0000000000017941 */ /* 0x000fea0003800000 */
.L_x_448:
        /* <DEDUP_REMOVED lines=9> */
.L_x_451:
[----:B------:R-:W-:Y:S05]  /*2a290*/  BSYNC B1 ;  /* 0x0000000000017941 */ /* 0x000fea0003800000 */
.L_x_450:
        /* <DEDUP_REMOVED lines=9> */
.L_x_453:
[----:B------:R-:W-:Y:S05]  /*2a330*/  BSYNC B1 ;  /* 0x0000000000017941 */ /* 0x000fea0003800000 */
.L_x_452:
        /* <DEDUP_REMOVED lines=9> */
.L_x_455:
[----:B------:R-:W-:Y:S05]  /*2a3d0*/  BSYNC B1 ;  /* 0x0000000000017941 */ /* 0x000fea0003800000 */
.L_x_454:
        /* <DEDUP_REMOVED lines=9> */
.L_x_457:
[----:B------:R-:W-:Y:S05]  /*2a470*/  BSYNC B1 ;  /* 0x0000000000017941 */ /* 0x000fea0003800000 */
.L_x_456:
        /* <DEDUP_REMOVED lines=9> */
.L_x_459:
[----:B------:R-:W-:Y:S05]  /*2a510*/  BSYNC B1 ;  /* 0x0000000000017941 */ /* 0x000fea0003800000 */
.L_x_458:
        /* <DEDUP_REMOVED lines=9> */
.L_x_461:
[----:B------:R-:W-:Y:S05]  /*2a5b0*/  BSYNC B1 ;  /* 0x0000000000017941 */ /* 0x000fea0003800000 */
.L_x_460:
        /* <DEDUP_REMOVED lines=9> */
.L_x_463:
[----:B------:R-:W-:Y:S05]  /*2a650*/  BSYNC B1 ;  /* 0x0000000000017941 */ /* 0x000fea0003800000 */
.L_x_462:
        /* <DEDUP_REMOVED lines=9> */
.L_x_465:
[----:B------:R-:W-:Y:S05]  /*2a6f0*/  BSYNC B1 ;  /* 0x0000000000017941 */ /* 0x000fea0003800000 */
.L_x_464:
        /* <DEDUP_REMOVED lines=9> */
.L_x_467:
[----:B------:R-:W-:Y:S05]  /*2a790*/  BSYNC B1 ;  /* 0x0000000000017941 */ /* 0x000fea0003800000 */
.L_x_466:
        /* <DEDUP_REMOVED lines=9> */
.L_x_469:
[----:B------:R-:W-:Y:S05]  /*2a830*/  BSYNC B1 ;  /* 0x0000000000017941 */ /* 0x000fea0003800000 */
.L_x_468:
        /* <DEDUP_REMOVED lines=9> */
.L_x_471:
[----:B------:R-:W-:Y:S05]  /*2a8d0*/  BSYNC B1 ;  /* 0x0000000000017941 */ /* 0x000fea0003800000 */
.L_x_470:
        /* <DEDUP_REMOVED lines=9> */
.L_x_473:
[----:B------:R-:W-:Y:S05]  /*2a970*/  BSYNC B1 ;  /* 0x0000000000017941 */ /* 0x000fea0003800000 */
.L_x_472:
        /* <DEDUP_REMOVED lines=9> */
.L_x_475:
[----:B------:R-:W-:Y:S05]  /*2aa10*/  BSYNC B1 ;  /* 0x0000000000017941 */ /* 0x000fea0003800000 */
.L_x_474:
        /* <DEDUP_REMOVED lines=9> */
.L_x_477:
[----:B------:R-:W-:Y:S05]  /*2aab0*/  BSYNC B1 ;  /* 0x0000000000017941 */ /* 0x000fea0003800000 */
.L_x_476:
        /* <DEDUP_REMOVED lines=9> */
.L_x_479:
[----:B------:R-:W-:Y:S05]  /*2ab50*/  BSYNC B1 ;  /* 0x0000000000017941 */ /* 0x000fea0003800000 */
.L_x_478:
        /* <DEDUP_REMOVED lines=9> */
.L_x_481:
[----:B------:R-:W-:Y:S05]  /*2abf0*/  BSYNC B1 ;  /* 0x0000000000017941 */ /* 0x000fea0003800000 */
.L_x_480:
        /* <DEDUP_REMOVED lines=9> */
.L_x_483:
[----:B------:R-:W-:Y:S05]  /*2ac90*/  BSYNC B1 ;  /* 0x0000000000017941 */ /* 0x000fea0003800000 */
.L_x_482:
        /* <DEDUP_REMOVED lines=9> */
.L_x_485:
[----:B------:R-:W-:Y:S05]  /*2ad30*/  BSYNC B1 ;  /* 0x0000000000017941 */ /* 0x000fea0003800000 */
.L_x_484:
        /* <DEDUP_REMOVED lines=9> */
.L_x_487:
[----:B------:R-:W-:Y:S05]  /*2add0*/  BSYNC B1 ;  /* 0x0000000000017941 */ /* 0x000fea0003800000 */
.L_x_486:
        /* <DEDUP_REMOVED lines=9> */
.L_x_489:
[----:B------:R-:W-:Y:S05]  /*2ae70*/  BSYNC B1 ;  /* 0x0000000000017941 */ /* 0x000fea0003800000 */
.L_x_488:
        /* <DEDUP_REMOVED lines=9> */
.L_x_491:
[----:B------:R-:W-:Y:S05]  /*2af10*/  BSYNC B1 ;  /* 0x0000000000017941 */ /* 0x000fea0003800000 */
.L_x_490:
        /* <DEDUP_REMOVED lines=9> */
.L_x_493:
[----:B------:R-:W-:Y:S05]  /*2afb0*/  BSYNC B1 ;  /* 0x0000000000017941 */ /* 0x000fea0003800000 */
.L_x_492:
        /* <DEDUP_REMOVED lines=9> */
.L_x_495:
[----:B------:R-:W-:Y:S05]  /*2b050*/  BSYNC B1 ;  /* 0x0000000000017941 */ /* 0x000fea0003800000 */
.L_x_494:
        /* <DEDUP_REMOVED lines=9> */
.L_x_497:
[----:B------:R-:W-:Y:S05]  /*2b0f0*/  BSYNC B1 ;  /* 0x0000000000017941 */ /* 0x000fea0003800000 */
.L_x_496:
        /* <DEDUP_REMOVED lines=9> */
.L_x_499:
[----:B------:R-:W-:Y:S05]  /*2b190*/  BSYNC B1 ;  /* 0x0000000000017941 */ /* 0x000fea0003800000 */
.L_x_498:
        /* <DEDUP_REMOVED lines=9> */
.L_x_501:
[----:B------:R-:W-:Y:S05]  /*2b230*/  BSYNC B1 ;  /* 0x0000000000017941 */ /* 0x000fea0003800000 */
.L_x_500:
        /* <DEDUP_REMOVED lines=9> */
.L_x_503:
[----:B------:R-:W-:Y:S05]  /*2b2d0*/  BSYNC B1 ;  /* 0x0000000000017941 */ /* 0x000fea0003800000 */
.L_x_502:
        /* <DEDUP_REMOVED lines=9> */
.L_x_505:
[----:B------:R-:W-:Y:S05]  /*2b370*/  BSYNC B1 ;  /* 0x0000000000017941 */ /* 0x000fea0003800000 */
.L_x_504:
        /* <DEDUP_REMOVED lines=9> */
.L_x_507:
[----:B------:R-:W-:Y:S05]  /*2b410*/  BSYNC B1 ;  /* 0x0000000000017941 */ /* 0x000fea0003800000 */
.L_x_506:
        /* <DEDUP_REMOVED lines=9> */
.L_x_509:
[----:B------:R-:W-:Y:S05]  /*2b4b0*/  BSYNC B1 ;  /* 0x0000000000017941 */ /* 0x000fea0003800000 */
.L_x_508:
        /* <DEDUP_REMOVED lines=9> */
.L_x_511:
[----:B------:R-:W-:Y:S05]  /*2b550*/  BSYNC B1 ;  /* 0x0000000000017941 */ /* 0x000fea0003800000 */
.L_x_510:
        /* <DEDUP_REMOVED lines=9> */
.L_x_513:
[----:B------:R-:W-:Y:S05]  /*2b5f0*/  BSYNC B1 ;  /* 0x0000000000017941 */ /* 0x000fea0003800000 */
.L_x_512:
        /* <DEDUP_REMOVED lines=9> */
.L_x_515:
[----:B------:R-:W-:Y:S05]  /*2b690*/  BSYNC B1 ;  /* 0x0000000000017941 */ /* 0x000fea0003800000 */
.L_x_514:
        /* <DEDUP_REMOVED lines=9> */
.L_x_517:
[----:B------:R-:W-:Y:S05]  /*2b730*/  BSYNC B1 ;  /* 0x0000000000017941 */ /* 0x000fea0003800000 */
.L_x_516:
        /* <DEDUP_REMOVED lines=9> */
.L_x_519:
[----:B------:R-:W-:Y:S05]  /*2b7d0*/  BSYNC B1 ;  /* 0x0000000000017941 */ /* 0x000fea0003800000 */
.L_x_518:
        /* <DEDUP_REMOVED lines=9> */
.L_x_521:
[----:B------:R-:W-:Y:S05]  /*2b870*/  BSYNC B1 ;  /* 0x0000000000017941 */ /* 0x000fea0003800000 */
.L_x_520:
        /* <DEDUP_REMOVED lines=9> */
.L_x_523:
[----:B------:R-:W-:Y:S05]  /*2b910*/  BSYNC B1 ;  /* 0x0000000000017941 */ /* 0x000fea0003800000 */
.L_x_522:
        /* <DEDUP_REMOVED lines=9> */
.L_x_525:
[----:B------:R-:W-:Y:S05]  /*2b9b0*/  BSYNC B1 ;  /* 0x0000000000017941 */ /* 0x000fea0003800000 */
.L_x_524:
        /* <DEDUP_REMOVED lines=9> */
.L_x_527:
[----:B------:R-:W-:Y:S05]  /*2ba50*/  BSYNC B1 ;  /* 0x0000000000017941 */ /* 0x000fea0003800000 */
.L_x_526:
        /* <DEDUP_REMOVED lines=9> */
.L_x_529:
[----:B------:R-:W-:Y:S05]  /*2baf0*/  BSYNC B1 ;  /* 0x0000000000017941 */ /* 0x000fea0003800000 */
.L_x_528:
        /* <DEDUP_REMOVED lines=9> */
.L_x_531:
[----:B------:R-:W-:Y:S05]  /*2bb90*/  BSYNC B1 ;  /* 0x0000000000017941 */ /* 0x000fea0003800000 */
.L_x_530:
[----:B01--45:R-:W-:Y:S01]  /*2bba0*/  LOP3.LUT R7, R3, 0xffffe000, RZ, 0xc0, !PT ;  /* 0xffffe00003077812 */ /* 0x033fe200078ec0ff */
        /* <DEDUP_REMOVED lines=8> */
.L_x_533:
[----:B------:R-:W-:Y:S05]  /*2bc30*/  BSYNC B1 ;  /* 0x0000000000017941 */ /* 0x000fea0003800000 */
.L_x_532:
        /* <DEDUP_REMOVED lines=9> */
.L_x_535:
[----:B------:R-:W-:Y:S05]  /*2bcd0*/  BSYNC B1 ;  /* 0x0000000000017941 */ /* 0x000fea0003800000 */
.L_x_534:
[----:B------:R-:W-:Y:S05]  /*2bce0*/  @!P1 BRA `(.L_x_536) ;  /* 0x00000050004c9947 */ /* 0x000fea0003800000 */
[----:B-----5:R-:W-:-:S05]  /*2bcf0*/  LOP3.LUT R3, R3, 0xffffe000, RZ, 0xc0, !PT ;  /* 0xffffe00003037812 */ /* 0x020fca00078ec0ff */
[----:B------:R-:W-:-:S04]  /*2bd00*/  FMUL R0, R3, R16 ;  /* 0x0000001003007220 */ /* 0x000fc80000400000 */
[----:B------:R-:W-:-:S05]  /*2bd10*/  FFMA R151, R151, R2, R0 ;  /* 0x0000000297977223 */ /* 0x000fca0000000000 */
[----:B------:R-:W-:-:S05]  /*2bd20*/  F2FP.TF32.F32.PACK_B R151, R151 ;  /* 0x00000097ff97723e */ /* 0x000fca00024050ff */
[----:B------:R0:W-:Y:S01]  /*2bd30*/  STG.E desc[UR44][R4.64+0x3e4], R151 ;  /* 0x0003e49704007986 */ /* 0x0001e2000c10192c */
[----:B------:R-:W-:Y:S05]  /*2bd40*/  BRA `(.L_x_536) ;  /* 0x0000005000347947 */ /* 0x000fea0003800000 */
.L_x_29:
[----:B------:R-:W2:Y:S01]  /*2bd50*/  LDL.LU R3, [R1] ;  /* 0x0000000001037983 */ /* 0x000ea20000300800 */
[----:B------:R-:W-:-:S03]  /*2bd60*/  ULDC.64 UR4, c[0x0][0x5c0] ;  /* 0x0001700000047ab9 */ /* 0x000fc60000000a00 */
[----:B------:R-:W3:Y:S04]  /*2bd70*/  LDL.LU R9, [R1+0x8] ;  /* 0x0000080001097983 */ /* 0x000ee80000300800 */
[----:B------:R-:W4:Y:S04]  /*2bd80*/  LDL.LU R8, [R1+0x54] ;  /* 0x0000540001087983 */ /* 0x000f280000300800 */
[----:B------:R-:W5:Y:S04]  /*2bd90*/  LDL.LU R235, [R1+0x8c] ;  /* 0x00008c0001eb7983 */ /* 0x000f680000300800 */
        /* <DEDUP_REMOVED lines=91> */
[----:B------:R-:W5:Y:S01]  /*2c350*/  LDL.LU R12, [R1+0x1fc] ;  /* 0x0001fc00010c7983 */ /* 0x000f620000300800 */
[----:B--2---:R-:W-:Y:S01]  /*2c360*/  FMUL R3, R3, R2 ;  /* 0x0000000203037220 */ /* 0x004fe20000400000 */
[----:B------:R-:W-:-:S02]  /*2c370*/  LEA R4, P0, R6, UR4, 0x2 ;  /* 0x0000000406047c11 */ /* 0x000fc4000f8010ff */
[----:B------:R-:W2:Y:S02]  /*2c380*/  LDL.LU R7, [R1+0x4] ;  /* 0x0000040001077983 */ /* 0x000ea40000300800 */
[----:B------:R-:W-:Y:S02]  /*2c390*/  LEA.HI.X R5, R6, UR5, R10, 0x2, P0 ;  /* 0x0000000506057c11 */ /* 0x000fe400080f140a */
[----:B------:R-:W-:Y:S01]  /*2c3a0*/  F2FP.TF32.F32.PACK_B R3, R3 ;  /* 0x00000003ff03723e */ /* 0x000fe200024050ff */
[----:B------:R-:W5:Y:S01]  /*2c3b0*/  LDL.LU R10, [R1+0x5c] ;  /* 0x00005c00010a7983 */ /* 0x000f620000300800 */
[----:B------:R-:W-:-:S03]  /*2c3c0*/  ISETP.GT.AND P0, PT, R0, 0x1, P3 ;  /* 0x000000010000780c */ /* 0x000fc60001f04270 */
[----:B------:R2:W-:Y:S01]  /*2c3d0*/  @P1 STG.E desc[UR44][R4.64], R3 ;  /* 0x0000000304001986 */ /* 0x0005e2000c10192c */
[----:B------:R-:W-:Y:S01]  /*2c3e0*/  ISETP.GT.AND P2, PT, R158, 0x8, PT ;  /* 0x000000089e00780c */ /* 0x000fe20003f44270 */
[----:B--2---:R-:W-:-:S05]  /*2c3f0*/  FMUL R3, R7, R2 ;  /* 0x0000000207037220 */ /* 0x004fca0000400000 */
[----:B------:R-:W-:-:S05]  /*2c400*/  F2FP.TF32.F32.PACK_B R3, R3 ;  /* 0x00000003ff03723e */ /* 0x000fca00024050ff */
[----:B------:R0:W-:Y:S04]  /*2c410*/  @P0 STG.E desc[UR44][R4.64+0x4], R3 ;  /* 0x0000040304000986 */ /* 0x0001e8000c10192c */
[----:B0-----:R-:W2:Y:S01]  /*2c420*/  LDL.LU R3, [R1+0xc] ;  /* 0x00000c0001037983 */ /* 0x001ea20000300800 */
[----:B------:R-:W-:Y:S01]  /*2c430*/  USHF.L.U32 UR5, UR8, 0x5, URZ ;  /* 0x0000000508057899 */ /* 0x000fe2000800063f */
[----:B------:R-:W-:Y:S01]  /*2c440*/  ISETP.GT.AND P0, PT, R0, RZ, P2 ;  /* 0x000000ff0000720c */ /* 0x000fe20001704270 */
[----:B------:R-:W-:Y:S01]  /*2c450*/  USHF.L.U64.HI UR4, UR8, 0x5, UR9 ;  /* 0x0000000508047899 */ /* 0x000fe20008010209 */
[----:B---3--:R-:W-:-:S03]  /*2c460*/  FMUL R9, R9, R2 ;  /* 0x0000000209097220 */ /* 0x008fc60000400000 */
[----:B------:R-:W-:Y:S02]  /*2c470*/  IADD3 R6, P1, R4, UR5, RZ ;  /* 0x0000000504067c10 */ /* 0x000fe4000ff3e0ff */
[----:B------:R-:W-:Y:S02]  /*2c480*/  F2FP.TF32.F32.PACK_B R9, R9 ;  /* 0x00000009ff09723e */ /* 0x000fe400024050ff */
[----:B------:R-:W-:-:S05]  /*2c490*/  IADD3.X R7, R5, UR4, RZ, P1, !PT ;  /* 0x0000000405077c10 */ /* 0x000fca0008ffe4ff */
[----:B------:R0:W-:Y:S01]  /*2c4a0*/  @P0 STG.E desc[UR44][R6.64], R9 ;  /* 0x0000000906000986 */ /* 0x0001e2000c10192c */
[----:B------:R-:W-:-:S03]  /*2c4b0*/  ISETP.GT.AND P0, PT, R0, 0x1, P2 ;  /* 0x000000010000780c */ /* 0x000fc60001704270 */
[----:B0-----:R-:W3:Y:S01]  /*2c4c0*/  LDL.LU R9, [R1+0x60] ;  /* 0x0000600001097983 */ /* 0x001ee20000300800 */
[----:B--2---:R-:W-:-:S05]  /*2c4d0*/  FMUL R3, R3, R2 ;  /* 0x0000000203037220 */ /* 0x004fca0000400000 */
[----:B------:R-:W-:-:S05]  /*2c4e0*/  F2FP.TF32.F32.PACK_B R3, R3 ;  /* 0x00000003ff03723e */ /* 0x000fca00024050ff */
[----:B------:R0:W-:Y:S04]  /*2c4f0*/  @P0 STG.E desc[UR44][R6.64+0x4], R3 ;  /* 0x0000040306000986 */ /* 0x0001e8000c10192c */
[----:B0-----:R-:W2:Y:S01]  /*2c500*/  LDL.LU R3, [R1+0x10] ;  /* 0x0000100001037983 */ /* 0x001ea20000300800 */
[----:B------:R-:W-:Y:S01]  /*2c510*/  ISETP.GT.AND P0, PT, R0, 0x8, P3 ;  /* 0x000000080000780c */ /* 0x000fe20001f04270 */
[----:B--2---:R-:W-:-:S05]  /*2c520*/  FMUL R3, R3, R2 ;  /* 0x0000000203037220 */ /* 0x004fca0000400000 */
[----:B------:R-:W-:-:S07]  /*2c530*/  F2FP.TF32.F32.PACK_B R3, R3 ;  /* 0x00000003ff03723e */ /* 0x000fce00024050ff */
        /* <DEDUP_REMOVED lines=82> */
[C---:B------:R-:W-:Y:S02]  /*2ca60*/  ISETP.GT.AND P1, PT, R0.reuse, 0x29, P3 ;  /* 0x000000290000780c */ /* 0x040fe40001f24270 */
[----:B------:R-:W-:Y:S01]  /*2ca70*/  ISETP.GT.AND P0, PT, R0, 0x28, P2 ;  /* 0x000000280000780c */ /* 0x000fe20001704270 */
[----:B----4-:R-:W-:-:S05]  /*2ca80*/  FMUL R8, R8, R2 ;  /* 0x0000000208087220 */ /* 0x010fca0000400000 */
[----:B------:R-:W-:-:S05]  /*2ca90*/  F2FP.TF32.F32.PACK_B R8, R8 ;  /* 0x00000008ff08723e */ /* 0x000fca00024050ff */
[----:B------:R0:W-:Y:S04]  /*2caa0*/  @P1 STG.E desc[UR44][R4.64+0xa4], R8 ;  /* 0x0000a40804001986 */ /* 0x0001e8000c10192c */
[----:B0-----:R-:W4:Y:S01]  /*2cab0*/  LDL.LU R8, [R1+0x68] ;  /* 0x0000680001087983 */ /* 0x001f220000300800 */
[----:B--2---:R-:W-:-:S05]  /*2cac0*/  FMUL R3, R3, R2 ;  /* 0x0000000203037220 */ /* 0x004fca0000400000 */
[----:B------:R-:W-:-:S05]  /*2cad0*/  F2FP.TF32.F32.PACK_B R3, R3 ;  /* 0x00000003ff03723e */ /* 0x000fca00024050ff */
[----:B------:R0:W-:Y:S04]  /*2cae0*/  @P0 STG.E desc[UR44][R6.64+0xa0], R3 ;  /* 0x0000a00306000986 */ /* 0x0001e8000c10192c */
[----:B0-----:R-:W2:Y:S01]  /*2caf0*/  LDL.LU R3, [R1+0x64] ;  /* 0x0000640001037983 */ /* 0x001ea20000300800 */
[C---:B------:R-:W-:Y:S02]  /*2cb00*/  ISETP.GT.AND P1, PT, R0.reuse, 0x29, P2 ;  /* 0x000000290000780c */ /* 0x040fe40001724270 */
[----:B------:R-:W-:Y:S01]  /*2cb10*/  ISETP.GT.AND P4, PT, R0, 0x30, P3 ;  /* 0x000000300000780c */ /* 0x000fe20001f84270 */
[-C--:B-----5:R-:W-:Y:S01]  /*2cb20*/  FMUL R10, R10, R2.reuse ;  /* 0x000000020a0a7220 */ /* 0x0a0fe20000400000 */
[C---:B------:R-:W-:Y:S01]  /*2cb30*/  ISETP.GT.AND P5, PT, R0.reuse, 0x31, P3 ;  /* 0x000000310000780c */ /* 0x040fe20001fa4270 */
[-C--:B---3--:R-:W-:Y:S01]  /*2cb40*/  FMUL R9, R9, R2.reuse ;  /* 0x0000000209097220 */ /* 0x088fe20000400000 */
[----:B------:R-:W-:Y:S01]  /*2cb50*/  ISETP.GT.AND P0, PT, R0, 0x30, P2 ;  /* 0x000000300000780c */ /* 0x000fe20001704270 */
[----:B----4-:R-:W-:Y:S01]  /*2cb60*/  FMUL R8, R8, R2 ;  /* 0x0000000208087220 */ /* 0x010fe20000400000 */
[----:B------:R-:W-:-:S02]  /*2cb70*/  F2FP.TF32.F32.PACK_B R10, R10 ;  /* 0x0000000aff0a723e */ /* 0x000fc400024050ff */
[----:B------:R-:W-:Y:S02]  /*2cb80*/  F2FP.TF32.F32.PACK_B R9, R9 ;  /* 0x00000009ff09723e */ /* 0x000fe400024050ff */
[----:B------:R-:W-:Y:S01]  /*2cb90*/  F2FP.TF32.F32.PACK_B R8, R8 ;  /* 0x00000008ff08723e */ /* 0x000fe200024050ff */
[----:B------:R0:W-:Y:S04]  /*2cba0*/  @P1 STG.E desc[UR44][R6.64+0xa4], R10 ;  /* 0x0000a40a06001986 */ /* 0x0001e8000c10192c */
[----:B------:R1:W-:Y:S04]  /*2cbb0*/  @P4 STG.E desc[UR44][R4.64+0xc0], R9 ;  /* 0x0000c00904004986 */ /* 0x0003e8000c10192c */
[----:B0-----:R-:W3:Y:S04]  /*2cbc0*/  LDL.LU R10, [R1+0x78] ;  /* 0x00007800010a7983 */ /* 0x001ee80000300800 */
[----:B-1----:R-:W4:Y:S01]  /*2cbd0*/  LDL.LU R9, [R1+0x74] ;  /* 0x0000740001097983 */ /* 0x002f220000300800 */
[----:B--2---:R-:W-:-:S05]  /*2cbe0*/  FMUL R3, R3, R2 ;  /* 0x0000000203037220 */ /* 0x004fca0000400000 */
[----:B------:R-:W-:-:S05]  /*2cbf0*/  F2FP.TF32.F32.PACK_B R3, R3 ;  /* 0x00000003ff03723e */ /* 0x000fca00024050ff */
[----:B------:R0:W-:Y:S04]  /*2cc00*/  @P5 STG.E desc[UR44][R4.64+0xc4], R3 ;  /* 0x0000c40304005986 */ /* 0x0001e8000c10192c */
[----:B------:R1:W-:Y:S04]  /*2cc10*/  @P0 STG.E desc[UR44][R6.64+0xc0], R8 ;  /* 0x0000c00806000986 */ /* 0x0003e8000c10192c */
[----:B0-----:R-:W2:Y:S04]  /*2cc20*/  LDL.LU R3, [R1+0x6c] ;  /* 0x00006c0001037983 */ /* 0x001ea80000300800 */
[----:B-1----:R-:W5:Y:S01]  /*2cc30*/  LDL.LU R8, [R1+0x70] ;  /* 0x0000700001087983 */ /* 0x002f620000300800 */
[----:B------:R-:W-:-:S02]  /*2cc40*/  ISETP.GT.AND P1, PT, R0, 0x31, P2 ;  /* 0x000000310000780c */ /* 0x000fc40001724270 */
[C---:B------:R-:W-:Y:S02]  /*2cc50*/  ISETP.GT.AND P4, PT, R0.reuse, 0x38, P3 ;  /* 0x000000380000780c */ /* 0x040fe40001f84270 */
[C---:B------:R-:W-:Y:S02]  /*2cc60*/  ISETP.GT.AND P5, PT, R0.reuse, 0x39, P3 ;  /* 0x000000390000780c */ /* 0x040fe40001fa4270 */
[----:B------:R-:W-:Y:S01]  /*2cc70*/  ISETP.GT.AND P0, PT, R0, 0x38, P2 ;  /* 0x000000380000780c */ /* 0x000fe20001704270 */
[-C--:B----4-:R-:W-:Y:S01]  /*2cc80*/  FMUL R9, R9, R2.reuse ;  /* 0x0000000209097220 */ /* 0x090fe20000400000 */
[----:B---3--:R-:W-:-:S04]  /*2cc90*/  FMUL R10, R10, R2 ;  /* 0x000000020a0a7220 */ /* 0x008fc80000400000 */
[----:B------:R-:W-:Y:S02]  /*2cca0*/  F2FP.TF32.F32.PACK_B R9, R9 ;  /* 0x00000009ff09723e */ /* 0x000fe400024050ff */
[----:B------:R-:W-:Y:S01]  /*2ccb0*/  F2FP.TF32.F32.PACK_B R10, R10 ;  /* 0x0000000aff0a723e */ /* 0x000fe200024050ff */
[-C--:B--2---:R-:W-:Y:S01]  /*2ccc0*/  FMUL R3, R3, R2.reuse ;  /* 0x0000000203037220 */ /* 0x084fe20000400000 */
[----:B-----5:R-:W-:-:S04]  /*2ccd0*/  FMUL R8, R8, R2 ;  /* 0x0000000208087220 */ /* 0x020fc80000400000 */
[----:B------:R-:W-:Y:S02]  /*2cce0*/  F2FP.TF32.F32.PACK_B R3, R3 ;  /* 0x00000003ff03723e */ /* 0x000fe400024050ff */
[----:B------:R-:W-:-:S03]  /*2ccf0*/  F2FP.TF32.F32.PACK_B R8, R8 ;  /* 0x00000008ff08723e */ /* 0x000fc600024050ff */
[----:B------:R0:W-:Y:S04]  /*2cd00*/  @P1 STG.E desc[UR44][R6.64+0xc4], R3 ;  /* 0x0000c40306001986 */ /* 0x0001e8000c10192c */
[----:B------:R1:W-:Y:S04]  /*2cd10*/  @P4 STG.E desc[UR44][R4.64+0xe0], R8 ;  /* 0x0000e00804004986 */ /* 0x0003e8000c10192c */
[----:B0-----:R-:W2:Y:S04]  /*2cd20*/  LDL.LU R3, [R1+0x7c] ;  /* 0x00007c0001037983 */ /* 0x001ea80000300800 */
[----:B-1----:R-:W3:Y:S04]  /*2cd30*/  LDL.LU R8, [R1+0x80] ;  /* 0x0000800001087983 */ /* 0x002ee80000300800 */
[----:B------:R0:W-:Y:S04]  /*2cd40*/  @P5 STG.E desc[UR44][R4.64+0xe4], R9 ;  /* 0x0000e40904005986 */ /* 0x0001e8000c10192c */
[----:B------:R1:W-:Y:S04]  /*2cd50*/  @P0 STG.E desc[UR44][R6.64+0xe0], R10 ;  /* 0x0000e00a06000986 */ /* 0x0003e8000c10192c */
[----:B0-----:R-:W4:Y:S04]  /*2cd60*/  LDL.LU R9, [R1+0x84] ;  /* 0x0000840001097983 */ /* 0x001f280000300800 */
[----:B-1----:R-:W5:Y:S01]  /*2cd70*/  LDL.LU R10, [R1+0x88] ;  /* 0x00008800010a7983 */ /* 0x002f620000300800 */
[----:B------:R-:W-:-:S02]  /*2cd80*/  ISETP.GT.AND P1, PT, R0, 0x39, P2 ;  /* 0x000000390000780c */ /* 0x000fc40001724270 */
[C---:B------:R-:W-:Y:S02]  /*2cd90*/  ISETP.GT.AND P4, PT, R0.reuse, 0x40, P3 ;  /* 0x000000400000780c */ /* 0x040fe40001f84270 */
[C---:B------:R-:W-:Y:S02]  /*2cda0*/  ISETP.GT.AND P5, PT, R0.reuse, 0x41, P3 ;  /* 0x000000410000780c */ /* 0x040fe40001fa4270 */
[----:B------:R-:W-:Y:S01]  /*2cdb0*/  ISETP.GT.AND P0, PT, R0, 0x40, P2 ;  /* 0x000000400000780c */ /* 0x000fe20001704270 */
[-C--:B------:R-:W-:Y:S01]  /*2cdc0*/  FMUL R11, R11, R2.reuse ;  /* 0x000000020b0b7220 */ /* 0x080fe20000400000 */
[----:B------:R-:W-:-:S04]  /*2cdd0*/  FMUL R13, R13, R2 ;  /* 0x000000020d0d7220 */ /* 0x000fc80000400000 */
[----:B------:R-:W-:Y:S02]  /*2cde0*/  F2FP.TF32.F32.PACK_B R11, R11 ;  /* 0x0000000bff0b723e */ /* 0x000fe400024050ff */
[----:B------:R-:W-:Y:S01]  /*2cdf0*/  F2FP.TF32.F32.PACK_B R13, R13 ;  /* 0x0000000dff0d723e */ /* 0x000fe200024050ff */
[----:B------:R-:W-:-:S05]  /*2ce00*/  FMUL R15, R15, R2 ;  /* 0x000000020f0f7220 */ /* 0x000fca0000400000 */
[----:B------:R-:W-:Y:S01]  /*2ce10*/  F2FP.TF32.F32.PACK_B R15, R15 ;  /* 0x0000000fff0f723e */ /* 0x000fe200024050ff */
[----:B------:R-:W-:-:S05]  /*2ce20*/  FMUL R19, R19, R2 ;  /* 0x0000000213137220 */ /* 0x000fca0000400000 */
[----:B------:R-:W-:Y:S01]  /*2ce30*/  F2FP.TF32.F32.PACK_B R19, R19 ;  /* 0x00000013ff13723e */ /* 0x000fe200024050ff */
[-C--:B--2---:R-:W-:Y:S01]  /*2ce40*/  FMUL R3, R3, R2.reuse ;  /* 0x0000000203037220 */ /* 0x084fe20000400000 */
[----:B---3--:R-:W-:-:S04]  /*2ce50*/  FMUL R8, R8, R2 ;  /* 0x0000000208087220 */ /* 0x008fc80000400000 */
[----:B------:R-:W-:Y:S02]  /*2ce60*/  F2FP.TF32.F32.PACK_B R3, R3 ;  /* 0x00000003ff03723e */ /* 0x000fe400024050ff */
[----:B------:R-:W-:-:S03]  /*2ce70*/  F2FP.TF32.F32.PACK_B R8, R8 ;  /* 0x00000008ff08723e */ /* 0x000fc600024050ff */
[----:B------:R0:W-:Y:S01]  /*2ce80*/  @P1 STG.E desc[UR44][R6.64+0xe4], R3 ;  /* 0x0000e40306001986 */ /* 0x0001e2000c10192c */
[----:B------:R-:W-:-:S03]  /*2ce90*/  ISETP.GT.AND P1, PT, R0, 0x41, P2 ;  /* 0x000000410000780c */ /* 0x000fc60001724270 */
[----:B------:R1:W-:Y:S01]  /*2cea0*/  @P4 STG.E desc[UR44][R4.64+0x100], R8 ;  /* 0x0001000804004986 */ /* 0x0003e2000c10192c */
[----:B------:R-:W-:Y:S01]  /*2ceb0*/  ISETP.GT.AND P4, PT, R0, 0x48, P3 ;  /* 0x000000480000780c */ /* 0x000fe20001f84270 */
[-C--:B----4-:R-:W-:Y:S01]  /*2cec0*/  FMUL R9, R9, R2.reuse ;  /* 0x0000000209097220 */ /* 0x090fe20000400000 */
[-C--:B0-----:R-:W-:Y:S01]  /*2ced0*/  FMUL R3, R235, R2.reuse ;  /* 0x00000002eb037220 */ /* 0x081fe20000400000 */
[-C--:B-----5:R-:W-:Y:S01]  /*2cee0*/  FMUL R10, R10, R2.reuse ;  /* 0x000000020a0a7220 */ /* 0x0a0fe20000400000 */
[----:B-1----:R-:W-:Y:S02]  /*2cef0*/  FMUL R8, R234, R2 ;  /* 0x00000002ea087220 */ /* 0x002fe40000400000 */
[----:B------:R-:W-:Y:S02]  /*2cf00*/  F2FP.TF32.F32.PACK_B R9, R9 ;  /* 0x00000009ff09723e */ /* 0x000fe400024050ff */
[----:B------:R-:W-:Y:S02]  /*2cf10*/  F2FP.TF32.F32.PACK_B R10, R10 ;  /* 0x0000000aff0a723e */ /* 0x000fe400024050ff */
[----:B------:R-:W-:-:S02]  /*2cf20*/  F2FP.TF32.F32.PACK_B R3, R3 ;  /* 0x00000003ff03723e */ /* 0x000fc400024050ff */
[----:B------:R-:W-:Y:S01]  /*2cf30*/  F2FP.TF32.F32.PACK_B R8, R8 ;  /* 0x00000008ff08723e */ /* 0x000fe200024050ff */
[----:B------:R0:W-:Y:S01]  /*2cf40*/  @P5 STG.E desc[UR44][R4.64+0x104], R9 ;  /* 0x0001040904005986 */ /* 0x0001e2000c10192c */
[----:B------:R-:W-:-:S03]  /*2cf50*/  ISETP.GT.AND P5, PT, R0, 0x49, P3 ;  /* 0x000000490000780c */ /* 0x000fc60001fa4270 */
[----:B------:R1:W-:Y:S01]  /*2cf60*/  @P0 STG.E desc[UR44][R6.64+0x100], R10 ;  /* 0x0001000a06000986 */ /* 0x0003e2000c10192c */
[----:B------:R-:W-:-:S03]  /*2cf70*/  ISETP.GT.AND P0, PT, R0, 0x48, P2 ;  /* 0x000000480000780c */ /* 0x000fc60001704270 */
[----:B------:R2:W-:Y:S01]  /*2cf80*/  @P1 STG.E desc[UR44][R6.64+0x104], R3 ;  /* 0x0001040306001986 */ /* 0x0005e2000c10192c */
[----:B------:R-:W-:-:S03]  /*2cf90*/  ISETP.GT.AND P1, PT, R0, 0x49, P2 ;  /* 0x000000490000780c */ /* 0x000fc60001724270 */
[----:B------:R-:W-:Y:S01]  /*2cfa0*/  @P4 STG.E desc[UR44][R4.64+0x120], R8 ;  /* 0x0001200804004986 */ /* 0x000fe2000c10192c */
[-C--:B0-----:R-:W-:Y:S01]  /*2cfb0*/  FMUL R9, R233, R2.reuse ;  /* 0x00000002e9097220 */ /* 0x081fe20000400000 */
[----:B------:R-:W-:Y:S01]  /*2cfc0*/  ISETP.GT.AND P4, PT, R0, 0x50, P3 ;  /* 0x000000500000780c */ /* 0x000fe20001f84270 */
[----:B-1----:R-:W-:-:S03]  /*2cfd0*/  FMUL R10, R232, R2 ;  /* 0x00000002e80a7220 */ /* 0x002fc60000400000 */
[----:B------:R-:W-:Y:S02]  /*2cfe0*/  F2FP.TF32.F32.PACK_B R9, R9 ;  /* 0x00000009ff09723e */ /* 0x000fe400024050ff */
[----:B------:R-:W-:-:S03]  /*2cff0*/  F2FP.TF32.F32.PACK_B R10, R10 ;  /* 0x0000000aff0a723e */ /* 0x000fc600024050ff */
[----:B------:R0:W-:Y:S01]  /*2d000*/  @P5 STG.E desc[UR44][R4.64+0x124], R9 ;  /* 0x0001240904005986 */ /* 0x0001e2000c10192c */
[----:B------:R-:W-:-:S03]  /*2d010*/  ISETP.GT.AND P5, PT, R0, 0x51, P3 ;  /* 0x000000510000780c */ /* 0x000fc60001fa4270 */
[----:B------:R-:W-:Y:S01]  /*2d020*/  @P0 STG.E desc[UR44][R6.64+0x120], R10 ;  /* 0x0001200a06000986 */ /* 0x000fe2000c10192c */
[----:B------:R-:W-:-:S03]  /*2d030*/  ISETP.GT.AND P0, PT, R0, 0x50, P2 ;  /* 0x000000500000780c */ /* 0x000fc60001704270 */
[----:B------:R1:W-:Y:S01]  /*2d040*/  @P1 STG.E desc[UR44][R6.64+0x124], R11 ;  /* 0x0001240b06001986 */ /* 0x0003e2000c10192c */
[C---:B------:R-:W-:Y:S01]  /*2d050*/  ISETP.GT.AND P1, PT, R0.reuse, 0x51, P2 ;  /* 0x000000510000780c */ /* 0x040fe20001724270 */
[-C--:B--2---:R-:W-:Y:S02]  /*2d060*/  FMUL R3, R231, R2.reuse ;  /* 0x00000002e7037220 */ /* 0x084fe40000400000 */
[----:B------:R2:W-:Y:S01]  /*2d070*/  @P4 STG.E desc[UR44][R4.64+0x140], R13 ;  /* 0x0001400d04004986 */ /* 0x0005e2000c10192c */
[----:B------:R-:W-:Y:S01]  /*2d080*/  ISETP.GT.AND P4, PT, R0, 0x58, P3 ;  /* 0x000000580000780c */ /* 0x000fe20001f84270 */
[-C--:B0-----:R-:W-:Y:S01]  /*2d090*/  FMUL R9, R230, R2.reuse ;  /* 0x00000002e6097220 */ /* 0x081fe20000400000 */
[----:B------:R-:W-:Y:S01]  /*2d0a0*/  F2FP.TF32.F32.PACK_B R3, R3 ;  /* 0x00000003ff03723e */ /* 0x000fe200024050ff */
[----:B-1----:R-:W-:-:S03]  /*2d0b0*/  FMUL R11, R229, R2 ;  /* 0x00000002e50b7220 */ /* 0x002fc60000400000 */
[----:B------:R-:W-:Y:S01]  /*2d0c0*/  F2FP.TF32.F32.PACK_B R9, R9 ;  /* 0x00000009ff09723e */ /* 0x000fe200024050ff */
[----:B------:R-:W-:Y:S01]  /*2d0d0*/  @P5 STG.E desc[UR44][R4.64+0x144], R15 ;  /* 0x0001440f04005986 */ /* 0x000fe2000c10192c */
[----:B------:R-:W-:-:S03]  /*2d0e0*/  F2FP.TF32.F32.PACK_B R11, R11 ;  /* 0x0000000bff0b723e */ /* 0x000fc600024050ff */
[----:B------:R0:W-:Y:S01]  /*2d0f0*/  @P0 STG.E desc[UR44][R6.64+0x140], R3 ;  /* 0x0001400306000986 */ /* 0x0001e2000c10192c */
[C---:B------:R-:W-:Y:S02]  /*2d100*/  ISETP.GT.AND P5, PT, R0.reuse, 0x59, P3 ;  /* 0x000000590000780c */ /* 0x040fe40001fa4270 */
[C---:B------:R-:W-:Y:S01]  /*2d110*/  ISETP.GT.AND P0, PT, R0.reuse, 0x58, P2 ;  /* 0x000000580000780c */ /* 0x040fe20001704270 */
[----:B------:R1:W-:Y:S01]  /*2d120*/  @P1 STG.E desc[UR44][R6.64+0x144], R9 ;  /* 0x0001440906001986 */ /* 0x0003e2000c10192c */
[----:B------:R-:W-:Y:S01]  /*2d130*/  ISETP.GT.AND P1, PT, R0, 0x59, P2 ;  /* 0x000000590000780c */ /* 0x000fe20001724270 */
[-C--:B--2---:R-:W-:Y:S02]  /*2d140*/  FMUL R13, R228, R2.reuse ;  /* 0x00000002e40d7220 */ /* 0x084fe40000400000 */
[----:B------:R2:W-:Y:S01]  /*2d150*/  @P4 STG.E desc[UR44][R4.64+0x160], R11 ;  /* 0x0001600b04004986 */ /* 0x0005e2000c10192c */
[----:B------:R-:W-:Y:S01]  /*2d160*/  ISETP.GT.AND P4, PT, R0, 0x60, P3 ;  /* 0x000000600000780c */ /* 0x000fe20001f84270 */
[-C--:B0-----:R-:W-:Y:S01]  /*2d170*/  FMUL R3, R227, R2.reuse ;  /* 0x00000002e3037220 */ /* 0x081fe20000400000 */
[----:B------:R-:W-:Y:S01]  /*2d180*/  F2FP.TF32.F32.PACK_B R13, R13 ;  /* 0x0000000dff0d723e */ /* 0x000fe200024050ff */
[----:B-1----:R-:W-:-:S03]  /*2d190*/  FMUL R9, R226, R2 ;  /* 0x00000002e2097220 */ /* 0x002fc60000400000 */
[----:B------:R-:W-:Y:S01]  /*2d1a0*/  F2FP.TF32.F32.PACK_B R3, R3 ;  /* 0x00000003ff03723e */ /* 0x000fe200024050ff */
[----:B------:R0:W-:Y:S01]  /*2d1b0*/  @P5 STG.E desc[UR44][R4.64+0x164], R13 ;  /* 0x0001640d04005986 */ /* 0x0001e2000c10192c */
[----:B------:R-:W-:-:S03]  /*2d1c0*/  F2FP.TF32.F32.PACK_B R9, R9 ;  /* 0x00000009ff09723e */ /* 0x000fc600024050ff */
[----:B------:R-:W-:Y:S01]  /*2d1d0*/  @P0 STG.E desc[UR44][R6.64+0x160], R19 ;  /* 0x0001601306000986 */ /* 0x000fe2000c10192c */
[C---:B------:R-:W-:Y:S02]  /*2d1e0*/  ISETP.GT.AND P5, PT, R0.reuse, 0x61, P3 ;  /* 0x000000610000780c */ /* 0x040fe40001fa4270 */
[C---:B------:R-:W-:Y:S01]  /*2d1f0*/  ISETP.GT.AND P0, PT, R0.reuse, 0x60, P2 ;  /* 0x000000600000780c */ /* 0x040fe20001704270 */
[----:B------:R1:W-:Y:S01]  /*2d200*/  @P1 STG.E desc[UR44][R6.64+0x164], R3 ;  /* 0x0001640306001986 */ /* 0x0003e2000c10192c */
[C---:B------:R-:W-:Y:S01]  /*2d210*/  ISETP.GT.AND P1, PT, R0.reuse, 0x61, P2 ;  /* 0x000000610000780c */ /* 0x040fe20001724270 */
[-C--:B--2---:R-:W-:Y:S02]  /*2d220*/  FMUL R11, R225, R2.reuse ;  /* 0x00000002e10b7220 */ /* 0x084fe40000400000 */
[----:B------:R2:W-:Y:S01]  /*2d230*/  @P4 STG.E desc[UR44][R4.64+0x180], R9 ;  /* 0x0001800904004986 */ /* 0x0005e2000c10192c */
[----:B------:R-:W-:Y:S01]  /*2d240*/  ISETP.GT.AND P4, PT, R0, 0x68, P3 ;  /* 0x000000680000780c */ /* 0x000fe20001f84270 */
[-C--:B------:R-:W-:Y:S01]  /*2d250*/  FMUL R15, R224, R2.reuse ;  /* 0x00000002e00f7220 */ /* 0x080fe20000400000 */
[-C--:B0-----:R-:W-:Y:S01]  /*2d260*/  FMUL R13, R223, R2.reuse ;  /* 0x00000002df0d7220 */ /* 0x081fe20000400000 */
[----:B------:R-:W-:Y:S01]  /*2d270*/  F2FP.TF32.F32.PACK_B R11, R11 ;  /* 0x0000000bff0b723e */ /* 0x000fe200024050ff */
[----:B-1----:R-:W-:-:S02]  /*2d280*/  FMUL R3, R222, R2 ;  /* 0x00000002de037220 */ /* 0x002fc40000400000 */
[----:B------:R-:W-:Y:S02]  /*2d290*/  F2FP.TF32.F32.PACK_B R15, R15 ;  /* 0x0000000fff0f723e */ /* 0x000fe400024050ff */
[----:B------:R-:W-:Y:S02]  /*2d2a0*/  F2FP.TF32.F32.PACK_B R13, R13 ;  /* 0x0000000dff0d723e */ /* 0x000fe400024050ff */
[----:B------:R-:W-:Y:S01]  /*2d2b0*/  F2FP.TF32.F32.PACK_B R3, R3 ;  /* 0x00000003ff03723e */ /* 0x000fe200024050ff */
[----:B------:R0:W-:Y:S01]  /*2d2c0*/  @P5 STG.E desc[UR44][R4.64+0x184], R11 ;  /* 0x0001840b04005986 */ /* 0x0001e2000c10192c */
[----:B------:R-:W-:-:S03]  /*2d2d0*/  ISETP.GT.AND P5, PT, R0, 0x69, P3 ;  /* 0x000000690000780c */ /* 0x000fc60001fa4270 */
[----:B------:R-:W-:Y:S01]  /*2d2e0*/  @P0 STG.E desc[UR44][R6.64+0x180], R15 ;  /* 0x0001800f06000986 */ /* 0x000fe2000c10192c */
[C---:B------:R-:W-:Y:S01]  /*2d2f0*/  ISETP.GT.AND P0, PT, R0.reuse, 0x68, P2 ;  /* 0x000000680000780c */ /* 0x040fe20001704270 */
[-C--:B--2---:R-:W-:Y:S02]  /*2d300*/  FMUL R9, R221, R2.reuse ;  /* 0x00000002dd097220 */ /* 0x084fe40000400000 */
[----:B------:R1:W-:Y:S01]  /*2d310*/  @P1 STG.E desc[UR44][R6.64+0x184], R13 ;  /* 0x0001840d06001986 */ /* 0x0003e2000c10192c */
[----:B------:R-:W-:Y:S01]  /*2d320*/  ISETP.GT.AND P1, PT, R0, 0x69, P2 ;  /* 0x000000690000780c */ /* 0x000fe20001724270 */
[-C--:B------:R-:W-:Y:S02]  /*2d330*/  FMUL R19, R220, R2.reuse ;  /* 0x00000002dc137220 */ /* 0x080fe40000400000 */
[----:B------:R2:W-:Y:S01]  /*2d340*/  @P4 STG.E desc[UR44][R4.64+0x1a0], R3 ;  /* 0x0001a00304004986 */ /* 0x0005e2000c10192c */
[----:B------:R-:W-:Y:S01]  /*2d350*/  ISETP.GT.AND P4, PT, R0, 0x70, P3 ;  /* 0x000000700000780c */ /* 0x000fe20001f84270 */
[----:B0-----:R-:W-:Y:S01]  /*2d360*/  FMUL R11, R219, R2 ;  /* 0x00000002db0b7220 */ /* 0x001fe20000400000 */
[----:B------:R-:W-:-:S02]  /*2d370*/  F2FP.TF32.F32.PACK_B R9, R9 ;  /* 0x00000009ff09723e */ /* 0x000fc400024050ff */
[----:B------:R-:W-:Y:S01]  /*2d380*/  F2FP.TF32.F32.PACK_B R19, R19 ;  /* 0x00000013ff13723e */ /* 0x000fe200024050ff */
[-C--:B-1----:R-:W-:Y:S01]  /*2d390*/  FMUL R13, R218, R2.reuse ;  /* 0x00000002da0d7220 */ /* 0x082fe20000400000 */
[----:B------:R-:W-:Y:S01]  /*2d3a0*/  F2FP.TF32.F32.PACK_B R11, R11 ;  /* 0x0000000bff0b723e */ /* 0x000fe200024050ff */
[----:B------:R0:W-:Y:S03]  /*2d3b0*/  @P5 STG.E desc[UR44][R4.64+0x1a4], R9 ;  /* 0x0001a40904005986 */ /* 0x0001e6000c10192c */
[----:B------:R-:W-:Y:S01]  /*2d3c0*/  F2FP.TF32.F32.PACK_B R13, R13 ;  /* 0x0000000dff0d723e */ /* 0x000fe200024050ff */
[----:B------:R-:W-:Y:S01]  /*2d3d0*/  @P0 STG.E desc[UR44][R6.64+0x1a0], R19 ;  /* 0x0001a01306000986 */ /* 0x000fe2000c10192c */
[C---:B------:R-:W-:Y:S02]  /*2d3e0*/  ISETP.GT.AND P5, PT, R0.reuse, 0x71, P3 ;  /* 0x000000710000780c */ /* 0x040fe40001fa4270 */
[C---:B------:R-:W-:Y:S01]  /*2d3f0*/  ISETP.GT.AND P0, PT, R0.reuse, 0x70, P2 ;  /* 0x000000700000780c */ /* 0x040fe20001704270 */
[----:B------:R1:W-:Y:S01]  /*2d400*/  @P1 STG.E desc[UR44][R6.64+0x1a4], R11 ;  /* 0x0001a40b06001986 */ /* 0x0003e2000c10192c */
[----:B------:R-:W-:Y:S01]  /*2d410*/  ISETP.GT.AND P1, PT, R0, 0x71, P2 ;  /* 0x000000710000780c */ /* 0x000fe20001724270 */
[----:B--2---:R-:W-:-:S02]  /*2d420*/  FMUL R3, R217, R2 ;  /* 0x00000002d9037220 */ /* 0x004fc40000400000 */
[----:B------:R2:W-:Y:S01]  /*2d430*/  @P4 STG.E desc[UR44][R4.64+0x1c0], R13 ;  /* 0x0001c00d04004986 */ /* 0x0005e2000c10192c */
[----:B------:R-:W-:Y:S01]  /*2d440*/  ISETP.GT.AND P4, PT, R0, 0x78, P3 ;  /* 0x000000780000780c */ /* 0x000fe20001f84270 */
[-C--:B------:R-:W-:Y:S01]  /*2d450*/  FMUL R15, R216, R2.reuse ;  /* 0x00000002d80f7220 */ /* 0x080fe20000400000 */
[-C--:B0-----:R-:W-:Y:S01]  /*2d460*/  FMUL R9, R215, R2.reuse ;  /* 0x00000002d7097220 */ /* 0x081fe20000400000 */
[----:B------:R-:W-:Y:S01]  /*2d470*/  F2FP.TF32.F32.PACK_B R3, R3 ;  /* 0x00000003ff03723e */ /* 0x000fe200024050ff */
[----:B-1----:R-:W-:Y:S02]  /*2d480*/  FMUL R11, R214, R2 ;  /* 0x00000002d60b7220 */ /* 0x002fe40000400000 */
        /* <DEDUP_REMOVED lines=219> */
[C---:B------:R-:W-:Y:S01]  /*2e240*/  ISETP.GT.AND P4, PT, R0.reuse, 0xe8, P3 ;  /* 0x000000e80000780c */ /* 0x040fe20001f84270 */
[-C--:B------:R-:W-:Y:S01]  /*2e250*/  FMUL R15, R159, R2.reuse ;  /* 0x000000029f0f7220 */ /* 0x080fe20000400000 */
[----:B------:R-:W-:Y:S01]  /*2e260*/  ISETP.GT.AND P6, PT, R0, 0xe9, P3 ;  /* 0x000000e90000780c */ /* 0x000fe20001fc4270 */
[-C--:B0-----:R-:W-:Y:S01]  /*2e270*/  FMUL R13, R157, R2.reuse ;  /* 0x000000029d0d7220 */ /* 0x081fe20000400000 */
[----:B------:R-:W-:Y:S01]  /*2e280*/  F2FP.TF32.F32.PACK_B R11, R11 ;  /* 0x0000000bff0b723e */ /* 0x000fe200024050ff */
[-C--:B-1----:R-:W-:Y:S01]  /*2e290*/  FMUL R3, R156, R2.reuse ;  /* 0x000000029c037220 */ /* 0x082fe20000400000 */
[----:B------:R-:W-:Y:S01]  /*2e2a0*/  F2FP.TF32.F32.PACK_B R15, R15 ;  /* 0x0000000fff0f723e */ /* 0x000fe200024050ff */
[----:B--2---:R-:W-:Y:S01]  /*2e2b0*/  FMUL R9, R155, R2 ;  /* 0x000000029b097220 */ /* 0x004fe20000400000 */
[----:B------:R-:W-:Y:S02]  /*2e2c0*/  F2FP.TF32.F32.PACK_B R13, R13 ;  /* 0x0000000dff0d723e */ /* 0x000fe400024050ff */
[----:B------:R-:W-:Y:S01]  /*2e2d0*/  F2FP.TF32.F32.PACK_B R3, R3 ;  /* 0x00000003ff03723e */ /* 0x000fe200024050ff */
[----:B------:R0:W-:Y:S01]  /*2e2e0*/  @P5 STG.E desc[UR44][R4.64+0x384], R11 ;  /* 0x0003840b04005986 */ /* 0x0001e2000c10192c */
[----:B------:R-:W-:-:S03]  /*2e2f0*/  F2FP.TF32.F32.PACK_B R9, R9 ;  /* 0x00000009ff09723e */ /* 0x000fc600024050ff */
[----:B------:R-:W-:Y:S01]  /*2e300*/  @P0 STG.E desc[UR44][R6.64+0x380], R15 ;  /* 0x0003800f06000986 */ /* 0x000fe2000c10192c */
[----:B------:R-:W-:-:S03]  /*2e310*/  ISETP.GT.AND P0, PT, R0, 0xe8, P2 ;  /* 0x000000e80000780c */ /* 0x000fc60001704270 */
[----:B------:R1:W-:Y:S01]  /*2e320*/  @P1 STG.E desc[UR44][R6.64+0x384], R13 ;  /* 0x0003840d06001986 */ /* 0x0003e2000c10192c */
[----:B------:R-:W-:-:S03]  /*2e330*/  ISETP.GT.AND P5, PT, R0, 0xe9, P2 ;  /* 0x000000e90000780c */ /* 0x000fc600017a4270 */
[----:B------:R2:W-:Y:S01]  /*2e340*/  @P4 STG.E desc[UR44][R4.64+0x3a0], R3 ;  /* 0x0003a00304004986 */ /* 0x0005e2000c10192c */
[-C--:B------:R-:W-:Y:S01]  /*2e350*/  FMUL R19, R154, R2.reuse ;  /* 0x000000029a137220 */ /* 0x080fe20000400000 */
[C---:B------:R-:W-:Y:S02]  /*2e360*/  ISETP.GT.AND P4, PT, R0.reuse, 0xf1, P3 ;  /* 0x000000f10000780c */ /* 0x040fe40001f84270 */
[----:B------:R3:W-:Y:S01]  /*2e370*/  @P6 STG.E desc[UR44][R4.64+0x3a4], R9 ;  /* 0x0003a40904006986 */ /* 0x0007e2000c10192c */
[----:B------:R-:W-:Y:S01]  /*2e380*/  ISETP.GT.AND P6, PT, R0, 0xf0, P3 ;  /* 0x000000f00000780c */ /* 0x000fe20001fc4270 */
[-C--:B0-----:R-:W-:Y:S01]  /*2e390*/  FMUL R11, R153, R2.reuse ;  /* 0x00000002990b7220 */ /* 0x081fe20000400000 */
[-C--:B-1----:R-:W-:Y:S01]  /*2e3a0*/  FMUL R13, R152, R2.reuse ;  /* 0x00000002980d7220 */ /* 0x082fe20000400000 */
[----:B------:R-:W-:Y:S01]  /*2e3b0*/  F2FP.TF32.F32.PACK_B R19, R19 ;  /* 0x00000013ff13723e */ /* 0x000fe200024050ff */
[----:B--2---:R-:W-:Y:S02]  /*2e3c0*/  FMUL R3, R23, R2 ;  /* 0x0000000217037220 */ /* 0x004fe40000400000 */
[----:B------:R-:W-:-:S02]  /*2e3d0*/  F2FP.TF32.F32.PACK_B R11, R11 ;  /* 0x0000000bff0b723e */ /* 0x000fc400024050ff */
[----:B------:R-:W-:Y:S02]  /*2e3e0*/  F2FP.TF32.F32.PACK_B R13, R13 ;  /* 0x0000000dff0d723e */ /* 0x000fe400024050ff */
[----:B------:R-:W-:Y:S01]  /*2e3f0*/  F2FP.TF32.F32.PACK_B R3, R3 ;  /* 0x00000003ff03723e */ /* 0x000fe200024050ff */
[----:B------:R0:W-:Y:S04]  /*2e400*/  @P0 STG.E desc[UR44][R6.64+0x3a0], R19 ;  /* 0x0003a01306000986 */ /* 0x0001e8000c10192c */
[----:B------:R1:W-:Y:S04]  /*2e410*/  @P5 STG.E desc[UR44][R6.64+0x3a4], R11 ;  /* 0x0003a40b06005986 */ /* 0x0003e8000c10192c */
[----:B------:R-:W-:Y:S01]  /*2e420*/  @P6 STG.E desc[UR44][R4.64+0x3c0], R13 ;  /* 0x0003c00d04006986 */ /* 0x000fe2000c10192c */
[----:B------:R-:W-:-:S03]  /*2e430*/  ISETP.GT.AND P6, PT, R0, 0xf0, P2 ;  /* 0x000000f00000780c */ /* 0x000fc600017c4270 */
[----:B------:R2:W-:Y:S01]  /*2e440*/  @P4 STG.E desc[UR44][R4.64+0x3c4], R3 ;  /* 0x0003c40304004986 */ /* 0x0005e2000c10192c */
[C---:B------:R-:W-:Y:S02]  /*2e450*/  ISETP.GT.AND P4, PT, R0.reuse, 0xf8, P3 ;  /* 0x000000f80000780c */ /* 0x040fe40001f84270 */
[C---:B------:R-:W-:Y:S02]  /*2e460*/  ISETP.GT.AND P3, PT, R0.reuse, 0xf9, P3 ;  /* 0x000000f90000780c */ /* 0x040fe40001f64270 */
[----:B------:R-:W-:Y:S01]  /*2e470*/  ISETP.GT.AND P5, PT, R0, 0xf1, P2 ;  /* 0x000000f10000780c */ /* 0x000fe200017a4270 */
[-C--:B---3--:R-:W-:Y:S01]  /*2e480*/  FMUL R9, R22, R2.reuse ;  /* 0x0000000216097220 */ /* 0x088fe20000400000 */
[-C--:B------:R-:W-:Y:S01]  /*2e490*/  FMUL R15, R21, R2.reuse ;  /* 0x00000002150f7220 */ /* 0x080fe20000400000 */
[-C--:B0-----:R-:W-:Y:S01]  /*2e4a0*/  FMUL R19, R20, R2.reuse ;  /* 0x0000000214137220 */ /* 0x081fe20000400000 */
[----:B------:R-:W-:Y:S01]  /*2e4b0*/  FMUL R21, R18, R2 ;  /* 0x0000000212157220 */ /* 0x000fe20000400000 */
[----:B------:R-:W-:Y:S01]  /*2e4c0*/  USHF.L.U32 UR12, UR8, 0x9, URZ ;  /* 0x00000009080c7899 */ /* 0x000fe2000800063f */
[----:B------:R-:W-:-:S02]  /*2e4d0*/  F2FP.TF32.F32.PACK_B R9, R9 ;  /* 0x00000009ff09723e */ /* 0x000fc400024050ff */
[----:B------:R-:W-:Y:S02]  /*2e4e0*/  F2FP.TF32.F32.PACK_B R15, R15 ;  /* 0x0000000fff0f723e */ /* 0x000fe400024050ff */
[----:B------:R-:W-:Y:S01]  /*2e4f0*/  F2FP.TF32.F32.PACK_B R19, R19 ;  /* 0x00000013ff13723e */ /* 0x000fe200024050ff */
[----:B------:R-:W-:Y:S01]  /*2e500*/  USHF.L.U64.HI UR11, UR8, 0x9, UR9 ;  /* 0x00000009080b7899 */ /* 0x000fe20008010209 */
[----:B------:R-:W-:Y:S01]  /*2e510*/  F2FP.TF32.F32.PACK_B R21, R21 ;  /* 0x00000015ff15723e */ /* 0x000fe200024050ff */
[----:B-1----:R-:W-:Y:S01]  /*2e520*/  @P3 IMAD.MOV.U32 R11, RZ, RZ, R5 ;  /* 0x000000ffff0b3224 */ /* 0x002fe200078e0005 */
[----:B------:R-:W-:Y:S01]  /*2e530*/  @P3 MOV R10, R4 ;  /* 0x00000004000a3202 */ /* 0x000fe20000000f00 */
[----:B------:R0:W-:Y:S01]  /*2e540*/  @P6 STG.E desc[UR44][R6.64+0x3c0], R9 ;  /* 0x0003c00906006986 */ /* 0x0001e2000c10192c */
[----:B--2---:R-:W-:-:S03]  /*2e550*/  IMAD.U32 R3, RZ, RZ, UR12 ;  /* 0x0000000cff037e24 */ /* 0x004fc6000f8e00ff */
[----:B------:R-:W-:Y:S01]  /*2e560*/  @P5 STG.E desc[UR44][R6.64+0x3c4], R15 ;  /* 0x0003c40f06005986 */ /* 0x000fe2000c10192c */
[----:B------:R-:W-:-:S03]  /*2e570*/  ISETP.GT.AND P1, PT, R158, 0x80, PT ;  /* 0x000000809e00780c */ /* 0x000fc60003f24270 */
[----:B------:R1:W-:Y:S01]  /*2e580*/  @P4 STG.E desc[UR44][R4.64+0x3e0], R19 ;  /* 0x0003e01304004986 */ /* 0x0003e2000c10192c */
[C---:B------:R-:W-:Y:S02]  /*2e590*/  ISETP.GT.AND P4, PT, R0.reuse, 0xf8, P2 ;  /* 0x000000f80000780c */ /* 0x040fe40001784270 */
[----:B------:R-:W-:Y:S01]  /*2e5a0*/  ISETP.GT.AND P2, PT, R0, 0xf9, P2 ;  /* 0x000000f90000780c */ /* 0x000fe20001744270 */
[----:B------:R2:W-:Y:S01]  /*2e5b0*/  @P3 STG.E desc[UR44][R10.64+0x3e4], R21 ;  /* 0x0003e4150a003986 */ /* 0x0005e2000c10192c */
[----:B0-----:R-:W-:Y:S01]  /*2e5c0*/  MOV R9, UR11 ;  /* 0x0000000b00097c02 */ /* 0x001fe20008000f00 */
[-C--:B------:R-:W-:Y:S01]  /*2e5d0*/  FMUL R23, R14, R2.reuse ;  /* 0x000000020e177220 */ /* 0x080fe20000400000 */
[----:B------:R-:W-:Y:S01]  /*2e5e0*/  IADD3 R8, P3, P6, R4, UR5, R3 ;  /* 0x0000000504087c10 */ /* 0x000fe2000fe7e003 */
[-C--:B------:R-:W-:Y:S01]  /*2e5f0*/  FMUL R13, R12, R2.reuse ;  /* 0x000000020c0d7220 */ /* 0x080fe20000400000 */
[----:B------:R-:W-:Y:S02]  /*2e600*/  ISETP.GT.AND P5, PT, R0, RZ, P1 ;  /* 0x000000ff0000720c */ /* 0x000fe40000fa4270 */
[----:B------:R-:W-:Y:S01]  /*2e610*/  IADD3.X R9, R5, UR4, R9, P3, P6 ;  /* 0x0000000405097c10 */ /* 0x000fe20009fec409 */
[----:B------:R-:W-:Y:S01]  /*2e620*/  FMUL R3, R24, R2 ;  /* 0x0000000218037220 */ /* 0x000fe20000400000 */
[----:B------:R-:W-:-:S02]  /*2e630*/  ISETP.GT.AND P3, PT, R0, 0x1, P1 ;  /* 0x000000010000780c */ /* 0x000fc40000f64270 */
[----:B------:R-:W-:Y:S01]  /*2e640*/  F2FP.TF32.F32.PACK_B R23, R23 ;  /* 0x00000017ff17723e */ /* 0x000fe200024050ff */
[----:B------:R-:W-:Y:S01]  /*2e650*/  FMUL R25, R25, R2 ;  /* 0x0000000219197220 */ /* 0x000fe20000400000 */
[----:B-1----:R-:W-:Y:S02]  /*2e660*/  IADD3 R4, P6, R4, UR12, RZ ;  /* 0x0000000c04047c10 */ /* 0x002fe4000ffde0ff */
[----:B------:R-:W-:Y:S02]  /*2e670*/  F2FP.TF32.F32.PACK_B R13, R13 ;  /* 0x0000000dff0d723e */ /* 0x000fe400024050ff */
[----:B------:R-:W-:Y:S01]  /*2e680*/  ISETP.GT.AND P0, PT, R158, 0x88, PT ;  /* 0x000000889e00780c */ /* 0x000fe20003f04270 */
[----:B------:R-:W-:Y:S01]  /*2e690*/  @P4 STG.E desc[UR44][R6.64+0x3e0], R23 ;  /* 0x0003e01706004986 */ /* 0x000fe2000c10192c */
[----:B------:R-:W-:Y:S02]  /*2e6a0*/  IADD3.X R5, R5, UR11, RZ, P6, !PT ;  /* 0x0000000b05057c10 */ /* 0x000fe4000b7fe4ff */
[----:B------:R-:W-:Y:S01]  /*2e6b0*/  F2FP.TF32.F32.PACK_B R3, R3 ;  /* 0x00000003ff03723e */ /* 0x000fe200024050ff */
[----:B------:R-:W-:Y:S01]  /*2e6c0*/  @P2 STG.E desc[UR44][R6.64+0x3e4], R13 ;  /* 0x0003e40d06002986 */ /* 0x000fe2000c10192c */
[----:B------:R-:W-:-:S02]  /*2e6d0*/  F2FP.TF32.F32.PACK_B R25, R25 ;  /* 0x00000019ff19723e */ /* 0x000fc400024050ff */
[----:B------:R-:W-:Y:S01]  /*2e6e0*/  ISETP.GT.AND P2, PT, R0, RZ, P0 ;  /* 0x000000ff0000720c */ /* 0x000fe20000744270 */
[----:B------:R0:W-:Y:S01]  /*2e6f0*/  @P5 STG.E desc[UR44][R4.64], R3 ;  /* 0x0000000304005986 */ /* 0x0001e2000c10192c */
[-C--:B------:R-:W-:Y:S01]  /*2e700*/  FMUL R15, R26, R2.reuse ;  /* 0x000000021a0f7220 */ /* 0x080fe20000400000 */
[----:B------:R-:W-:Y:S02]  /*2e710*/  ISETP.GT.AND P4, PT, R0, 0x1, P0 ;  /* 0x000000010000780c */ /* 0x000fe40000784270 */
[----:B--2---:R-:W-:Y:S01]  /*2e720*/  IADD3 R10, P5, R4, UR5, RZ ;  /* 0x00000005040a7c10 */ /* 0x004fe2000ffbe0ff */
[----:B------:R-:W-:Y:S01]  /*2e730*/  @P3 STG.E desc[UR44][R4.64+0x4], R25 ;  /* 0x0000041904003986 */ /* 0x000fe2000c10192c */
[----:B------:R-:W-:Y:S01]  /*2e740*/  ISETP.GT.AND P3, PT, R0, 0x8, P1 ;  /* 0x000000080000780c */ /* 0x000fe20000f64270 */
[-C--:B------:R-:W-:Y:S01]  /*2e750*/  FMUL R27, R27, R2.reuse ;  /* 0x000000021b1b7220 */ /* 0x080fe20000400000 */
[----:B------:R-:W-:Y:S02]  /*2e760*/  F2FP.TF32.F32.PACK_B R15, R15 ;  /* 0x0000000fff0f723e */ /* 0x000fe400024050ff */
[----:B------:R-:W-:Y:S01]  /*2e770*/  IADD3.X R11, R5, UR4, RZ, P5, !PT ;  /* 0x00000004050b7c10 */ /* 0x000fe2000affe4ff */
[----:B0-----:R-:W-:Y:S01]  /*2e780*/  FMUL R3, R28, R2 ;  /* 0x000000021c037220 */ /* 0x001fe20000400000 */
[----:B------:R-:W-:-:S02]  /*2e790*/  F2FP.TF32.F32.PACK_B R27, R27 ;  /* 0x0000001bff1b723e */ /* 0x000fc400024050ff */
[C---:B------:R-:W-:Y:S01]  /*2e7a0*/  ISETP.GT.AND P5, PT, R0.reuse, 0x9, P1 ;  /* 0x000000090000780c */ /* 0x040fe20000fa4270 */
[----:B------:R-:W-:Y:S01]  /*2e7b0*/  @P2 STG.E desc[UR44][R10.64], R15 ;  /* 0x0000000f0a002986 */ /* 0x000fe2000c10192c */
[----:B------:R-:W-:Y:S02]  /*2e7c0*/  F2FP.TF32.F32.PACK_B R3, R3 ;  /* 0x00000003ff03723e */ /* 0x000fe400024050ff */
[----:B------:R-:W-:Y:S01]  /*2e7d0*/  ISETP.GT.AND P2, PT, R0, 0x8, P0 ;  /* 0x000000080000780c */ /* 0x000fe20000744270 */
[-C--:B------:R-:W-:Y:S01]  /*2e7e0*/  FMUL R29, R29, R2.reuse ;  /* 0x000000021d1d7220 */ /* 0x080fe20000400000 */
[----:B------:R0:W-:Y:S01]  /*2e7f0*/  @P4 STG.E desc[UR44][R10.64+0x4], R27 ;  /* 0x0000041b0a004986 */ /* 0x0001e2000c10192c */
[----:B------:R-:W-:Y:S01]  /*2e800*/  FMUL R13, R30, R2 ;  /* 0x000000021e0d7220 */ /* 0x000fe20000400000 */
[----:B------:R-:W-:Y:S02]  /*2e810*/  IADD3 R6, P4, R4, UR5, RZ ;  /* 0x0000000504067c10 */ /* 0x000fe4000ff9e0ff */
[----:B------:R1:W-:Y:S01]  /*2e820*/  @P3 STG.E desc[UR44][R4.64+0x20], R3 ;  /* 0x0000200304003986 */ /* 0x0003e2000c10192c */
[----:B------:R-:W-:-:S02]  /*2e830*/  ISETP.GT.AND P3, PT, R0, 0x9, P0 ;  /* 0x000000090000780c */ /* 0x000fc40000764270 */
[----:B------:R-:W-:Y:S01]  /*2e840*/  F2FP.TF32.F32.PACK_B R29, R29 ;  /* 0x0000001dff1d723e */ /* 0x000fe200024050ff */
[----:B------:R-:W-:Y:S01]  /*2e850*/  FMUL R31, R31, R2 ;  /* 0x000000021f1f7220 */ /* 0x000fe20000400000 */
[----:B------:R-:W-:Y:S02]  /*2e860*/  F2FP.TF32.F32.PACK_B R13, R13 ;  /* 0x0000000dff0d723e */ /* 0x000fe400024050ff */
[----:B------:R-:W-:Y:S01]  /*2e870*/  IADD3.X R7, R5, UR4, RZ, P4, !PT ;  /* 0x0000000405077c10 */ /* 0x000fe2000a7fe4ff */
[----:B------:R-:W-:Y:S01]  /*2e880*/  @P5 STG.E desc[UR44][R4.64+0x24], R29 ;  /* 0x0000241d04005986 */ /* 0x000fe2000c10192c */
[----:B------:R-:W-:-:S03]  /*2e890*/  F2FP.TF32.F32.PACK_B R31, R31 ;  /* 0x0000001fff1f723e */ /* 0x000fc600024050ff */
[----:B------:R2:W-:Y:S01]  /*2e8a0*/  @P2 STG.E desc[UR44][R6.64+0x20], R13 ;  /* 0x0000200d06002986 */ /* 0x0005e2000c10192c */
[C---:B------:R-:W-:Y:S02]  /*2e8b0*/  ISETP.GT.AND P2, PT, R0.reuse, 0x10, P0 ;  /* 0x000000100000780c */ /* 0x040fe40000744270 */
[C---:B------:R-:W-:Y:S01]  /*2e8c0*/  ISETP.GT.AND P4, PT, R0.reuse, 0x10, P1 ;  /* 0x000000100000780c */ /* 0x040fe20000f84270 */
[----:B------:R-:W-:Y:S01]  /*2e8d0*/  @P3 STG.E desc[UR44][R8.64+0x24], R31 ;  /* 0x0000241f08003986 */ /* 0x000fe2000c10192c */
[----:B------:R-:W-:Y:S01]  /*2e8e0*/  ISETP.GT.AND P5, PT, R0, 0x11, P1 ;  /* 0x000000110000780c */ /* 0x000fe20000fa4270 */
[-C--:B0-----:R-:W-:Y:S01]  /*2e8f0*/  FMUL R11, R32, R2.reuse ;  /* 0x00000002200b7220 */ /* 0x081fe20000400000 */
[----:B------:R-:W-:Y:S01]  /*2e900*/  ISETP.GT.AND P3, PT, R0, 0x11, P0 ;  /* 0x000000110000780c */ /* 0x000fe20000764270 */
[-C--:B------:R-:W-:Y:S01]  /*2e910*/  FMUL R33, R33, R2.reuse ;  /* 0x0000000221217220 */ /* 0x080fe20000400000 */
[----:B-1----:R-:W-:Y:S02]  /*2e920*/  FMUL R3, R34, R2 ;  /* 0x0000000222037220 */ /* 0x002fe40000400000 */
[----:B------:R-:W-:-:S02]  /*2e930*/  F2FP.TF32.F32.PACK_B R11, R11 ;  /* 0x0000000bff0b723e */ /* 0x000fc400024050ff */
[----:B------:R-:W-:Y:S01]  /*2e940*/  F2FP.TF32.F32.PACK_B R33, R33 ;  /* 0x00000021ff21723e */ /* 0x000fe200024050ff */
[----:B--2---:R-:W-:Y:S01]  /*2e950*/  @P2 IMAD.MOV.U32 R6, RZ, RZ, R8 ;  /* 0x000000ffff062224 */ /* 0x004fe200078e0008 */
[----:B------:R-:W-:Y:S01]  /*2e960*/  F2FP.TF32.F32.PACK_B R3, R3 ;  /* 0x00000003ff03723e */ /* 0x000fe200024050ff */
[----:B------:R-:W-:Y:S01]  /*2e970*/  FMUL R35, R35, R2 ;  /* 0x0000000223237220 */ /* 0x000fe20000400000 */
[----:B------:R-:W-:Y:S01]  /*2e980*/  @P2 MOV R7, R9 ;  /* 0x0000000900072202 */ /* 0x000fe20000000f00 */
[----:B------:R-:W-:Y:S04]  /*2e990*/  @P4 STG.E desc[UR44][R4.64+0x40], R11 ;  /* 0x0000400b04004986 */ /* 0x000fe8000c10192c */
[----:B------:R-:W-:Y:S01]  /*2e9a0*/  @P5 STG.E desc[UR44][R4.64+0x44], R33 ;  /* 0x0000442104005986 */ /* 0x000fe2000c10192c */
[----:B------:R-:W-:-:S03]  /*2e9b0*/  F2FP.TF32.F32.PACK_B R35, R35 ;  /* 0x00000023ff23723e */ /* 0x000fc600024050ff */
[----:B------:R0:W-:Y:S01]  /*2e9c0*/  @P2 STG.E desc[UR44][R6.64+0x40], R3 ;  /* 0x0000400306002986 */ /* 0x0001e2000c10192c */
[C---:B------:R-:W-:Y:S02]  /*2e9d0*/  ISETP.GT.AND P2, PT, R0.reuse, 0x18, P0 ;  /* 0x000000180000780c */ /* 0x040fe40000744270 */
[C---:B------:R-:W-:Y:S02]  /*2e9e0*/  ISETP.GT.AND P4, PT, R0.reuse, 0x18, P1 ;  /* 0x000000180000780c */ /* 0x040fe40000f84270 */
[----:B------:R-:W-:Y:S01]  /*2e9f0*/  ISETP.GT.AND P5, PT, R0, 0x19, P1 ;  /* 0x000000190000780c */ /* 0x000fe20000fa4270 */
[----:B0-----:R-:W-:Y:S01]  /*2ea00*/  @P3 IMAD.MOV.U32 R6, RZ, RZ, R8 ;  /* 0x000000ffff063224 */ /* 0x001fe200078e0008 */
[----:B------:R-:W-:Y:S01]  /*2ea10*/  @P3 MOV R7, R9 ;  /* 0x0000000900073202 */ /* 0x000fe20000000f00 */
[-C--:B------:R-:W-:Y:S01]  /*2ea20*/  FMUL R13, R36, R2.reuse ;  /* 0x00000002240d7220 */ /* 0x080fe20000400000 */
[----:B------:R-:W-:-:S03]  /*2ea30*/  FMUL R37, R37, R2 ;  /* 0x0000000225257220 */ /* 0x000fc60000400000 */
[----:B------:R0:W-:Y:S01]  /*2ea40*/  @P3 STG.E desc[UR44][R6.64+0x44], R35 ;  /* 0x0000442306003986 */ /* 0x0001e2000c10192c */
[----:B------:R-:W-:Y:S01]  /*2ea50*/  ISETP.GT.AND P3, PT, R0, 0x19, P0 ;  /* 0x000000190000780c */ /* 0x000fe20000764270 */
[-C--:B------:R-:W-:Y:S01]  /*2ea60*/  FMUL R11, R38, R2.reuse ;  /* 0x00000002260b7220 */ /* 0x080fe20000400000 */
[----:B------:R-:W-:Y:S02]  /*2ea70*/  F2FP.TF32.F32.PACK_B R13, R13 ;  /* 0x0000000dff0d723e */ /* 0x000fe400024050ff */
[----:B------:R-:W-:Y:S01]  /*2ea80*/  F2FP.TF32.F32.PACK_B R37, R37 ;  /* 0x00000025ff25723e */ /* 0x000fe200024050ff */
[----:B------:R-:W-:Y:S01]  /*2ea90*/  FMUL R39, R39, R2 ;  /* 0x0000000227277220 */ /* 0x000fe20000400000 */
[----:B------:R-:W-:Y:S01]  /*2eaa0*/  F2FP.TF32.F32.PACK_B R11, R11 ;  /* 0x0000000bff0b723e */ /* 0x000fe200024050ff */
[----:B------:R-:W-:Y:S01]  /*2eab0*/  @P4 STG.E desc[UR44][R4.64+0x60], R13 ;  /* 0x0000600d04004986 */ /* 0x000fe2000c10192c */
[----:B0-----:R-:W-:Y:S01]  /*2eac0*/  @P2 IMAD.MOV.U32 R6, RZ, RZ, R8 ;  /* 0x000000ffff062224 */ /* 0x001fe200078e0008 */
[----:B------:R-:W-:-:S02]  /*2ead0*/  @P2 MOV R7, R9 ;  /* 0x0000000900072202 */ /* 0x000fc40000000f00 */
        /* <DEDUP_REMOVED lines=406> */
[-C--:B------:R-:W-:Y:S01]  /*30440*/  FMUL R13, R120, R2.reuse ;  /* 0x00000002780d7220 */ /* 0x080fe20000400000 */
[----:B0-----:R-:W-:Y:S01]  /*30450*/  @P3 IMAD.MOV.U32 R6, RZ, RZ, R8 ;  /* 0x000000ffff063224 */ /* 0x001fe200078e0008 */
[----:B------:R-:W-:Y:S01]  /*30460*/  @P3 MOV R7, R9 ;  /* 0x0000000900073202 */ /* 0x000fe20000000f00 */
[-C--:B------:R-:W-:Y:S01]  /*30470*/  FMUL R121, R121, R2.reuse ;  /* 0x0000000279797220 */ /* 0x080fe20000400000 */
[----:B------:R-:W-:-:S03]  /*30480*/  FMUL R11, R122, R2 ;  /* 0x000000027a0b7220 */ /* 0x000fc60000400000 */
[----:B------:R0:W-:Y:S01]  /*30490*/  @P3 STG.E desc[UR44][R6.64+0x2e4], R119 ;  /* 0x0002e47706003986 */ /* 0x0001e2000c10192c */
[----:B------:R-:W-:Y:S02]  /*304a0*/  ISETP.GT.AND P3, PT, R0, 0xc1, P0 ;  /* 0x000000c10000780c */ /* 0x000fe40000764270 */
        /* <DEDUP_REMOVED lines=8> */
[----:B------:R-:W-:Y:S01]  /*30530*/  ISETP.GT.AND P4, PT, R0, 0xc8, P1 ;  /* 0x000000c80000780c */ /* 0x000fe20000f84270 */
[-C--:B------:R-:W-:Y:S01]  /*30540*/  FMUL R3, R124, R2.reuse ;  /* 0x000000027c037220 */ /* 0x080fe20000400000 */
[----:B------:R-:W-:Y:S01]  /*30550*/  F2FP.TF32.F32.PACK_B R123, R123 ;  /* 0x0000007bff7b723e */ /* 0x000fe200024050ff */
[----:B------:R0:W-:Y:S01]  /*30560*/  @P2 STG.E desc[UR44][R6.64+0x300], R11 ;  /* 0x0003000b06002986 */ /* 0x0001e2000c10192c */
[C---:B------:R-:W-:Y:S02]  /*30570*/  ISETP.GT.AND P2, PT, R0.reuse, 0xc8, P0 ;  /* 0x000000c80000780c */ /* 0x040fe40000744270 */
[----:B------:R-:W-:Y:S01]  /*30580*/  ISETP.GT.AND P5, PT, R0, 0xc9, P1 ;  /* 0x000000c90000780c */ /* 0x000fe20000fa4270 */
[-C--:B------:R-:W-:Y:S01]  /*30590*/  FMUL R125, R125, R2.reuse ;  /* 0x000000027d7d7220 */ /* 0x080fe20000400000 */
[----:B------:R-:W-:Y:S01]  /*305a0*/  F2FP.TF32.F32.PACK_B R3, R3 ;  /* 0x00000003ff03723e */ /* 0x000fe200024050ff */
[----:B0-----:R-:W-:Y:S01]  /*305b0*/  @P3 IMAD.MOV.U32 R6, RZ, RZ, R8 ;  /* 0x000000ffff063224 */ /* 0x001fe200078e0008 */
[----:B------:R-:W-:Y:S01]  /*305c0*/  @P3 MOV R7, R9 ;  /* 0x0000000900073202 */ /* 0x000fe20000000f00 */
[----:B------:R-:W-:-:S04]  /*305d0*/  FMUL R13, R126, R2 ;  /* 0x000000027e0d7220 */ /* 0x000fc80000400000 */
[----:B------:R0:W-:Y:S01]  /*305e0*/  @P3 STG.E desc[UR44][R6.64+0x304], R123 ;  /* 0x0003047b06003986 */ /* 0x0001e2000c10192c */
[C---:B------:R-:W-:Y:S02]  /*305f0*/  ISETP.GT.AND P3, PT, R0.reuse, 0xc9, P0 ;  /* 0x000000c90000780c */ /* 0x040fe40000764270 */
[----:B------:R-:W-:Y:S01]  /*30600*/  F2FP.TF32.F32.PACK_B R125, R125 ;  /* 0x0000007dff7d723e */ /* 0x000fe200024050ff */
[----:B------:R-:W-:Y:S01]  /*30610*/  @P4 STG.E desc[UR44][R4.64+0x320], R3 ;  /* 0x0003200304004986 */ /* 0x000fe2000c10192c */
[----:B------:R-:W-:Y:S01]  /*30620*/  ISETP.GT.AND P4, PT, R0, 0xd0, P1 ;  /* 0x000000d00000780c */ /* 0x000fe20000f84270 */
[-C--:B------:R-:W-:Y:S01]  /*30630*/  FMUL R127, R127, R2.reuse ;  /* 0x000000027f7f7220 */ /* 0x080fe20000400000 */
[----:B------:R-:W-:Y:S01]  /*30640*/  F2FP.TF32.F32.PACK_B R13, R13 ;  /* 0x0000000dff0d723e */ /* 0x000fe200024050ff */
[----:B------:R-:W-:Y:S01]  /*30650*/  FMUL R11, R128, R2 ;  /* 0x00000002800b7220 */ /* 0x000fe20000400000 */
[----:B0-----:R-:W-:Y:S01]  /*30660*/  @P2 IMAD.MOV.U32 R6, RZ, RZ, R8 ;  /* 0x000000ffff062224 */ /* 0x001fe200078e0008 */
[----:B------:R-:W-:Y:S01]  /*30670*/  @P2 MOV R7, R9 ;  /* 0x0000000900072202 */ /* 0x000fe20000000f00 */
[----:B------:R-:W-:Y:S01]  /*30680*/  @P5 STG.E desc[UR44][R4.64+0x324], R125 ;  /* 0x0003247d04005986 */ /* 0x000fe2000c10192c */
[----:B------:R-:W-:-:S02]  /*30690*/  ISETP.GT.AND P5, PT, R0, 0xd1, P1 ;  /* 0x000000d10000780c */ /* 0x000fc40000fa4270 */
[----:B------:R-:W-:Y:S01]  /*306a0*/  F2FP.TF32.F32.PACK_B R127, R127 ;  /* 0x0000007fff7f723e */ /* 0x000fe200024050ff */
[----:B------:R0:W-:Y:S01]  /*306b0*/  @P2 STG.E desc[UR44][R6.64+0x320], R13 ;  /* 0x0003200d06002986 */ /* 0x0001e2000c10192c */
[----:B------:R-:W-:Y:S02]  /*306c0*/  F2FP.TF32.F32.PACK_B R11, R11 ;  /* 0x0000000bff0b723e */ /* 0x000fe400024050ff */
[----:B------:R-:W-:Y:S01]  /*306d0*/  ISETP.GT.AND P2, PT, R0, 0xd0, P0 ;  /* 0x000000d00000780c */ /* 0x000fe20000744270 */
[-C--:B------:R-:W-:Y:S01]  /*306e0*/  FMUL R129, R129, R2.reuse ;  /* 0x0000000281817220 */ /* 0x080fe20000400000 */
[----:B0-----:R-:W-:Y:S01]  /*306f0*/  @P3 IMAD.MOV.U32 R6, RZ, RZ, R8 ;  /* 0x000000ffff063224 */ /* 0x001fe200078e0008 */
[----:B------:R-:W-:Y:S01]  /*30700*/  @P3 MOV R7, R9 ;  /* 0x0000000900073202 */ /* 0x000fe20000000f00 */
[----:B------:R-:W-:Y:S02]  /*30710*/  FMUL R3, R130, R2 ;  /* 0x0000000282037220 */ /* 0x000fe40000400000 */
[----:B------:R-:W-:-:S02]  /*30720*/  F2FP.TF32.F32.PACK_B R129, R129 ;  /* 0x00000081ff81723e */ /* 0x000fc400024050ff */
[----:B------:R0:W-:Y:S04]  /*30730*/  @P3 STG.E desc[UR44][R6.64+0x324], R127 ;  /* 0x0003247f06003986 */ /* 0x0001e8000c10192c */
[----:B------:R1:W-:Y:S01]  /*30740*/  @P4 STG.E desc[UR44][R4.64+0x340], R11 ;  /* 0x0003400b04004986 */ /* 0x0003e2000c10192c */
[C---:B------:R-:W-:Y:S02]  /*30750*/  ISETP.GT.AND P4, PT, R0.reuse, 0xd1, P0 ;  /* 0x000000d10000780c */ /* 0x040fe40000784270 */
[C---:B------:R-:W-:Y:S01]  /*30760*/  ISETP.GT.AND P3, PT, R0.reuse, 0xd8, P0 ;  /* 0x000000d80000780c */ /* 0x040fe20000764270 */
[----:B------:R-:W-:Y:S01]  /*30770*/  @P5 STG.E desc[UR44][R4.64+0x344], R129 ;  /* 0x0003448104005986 */ /* 0x000fe2000c10192c */
[----:B------:R-:W-:Y:S01]  /*30780*/  ISETP.GT.AND P5, PT, R0, 0xd8, P1 ;  /* 0x000000d80000780c */ /* 0x000fe20000fa4270 */
[-C--:B------:R-:W-:Y:S01]  /*30790*/  FMUL R131, R131, R2.reuse ;  /* 0x0000000283837220 */ /* 0x080fe20000400000 */
[----:B------:R-:W-:Y:S01]  /*307a0*/  F2FP.TF32.F32.PACK_B R3, R3 ;  /* 0x00000003ff03723e */ /* 0x000fe200024050ff */
[----:B0-----:R-:W-:Y:S01]  /*307b0*/  @P2 IMAD.MOV.U32 R6, RZ, RZ, R8 ;  /* 0x000000ffff062224 */ /* 0x001fe200078e0008 */
[----:B------:R-:W-:Y:S01]  /*307c0*/  @P2 MOV R7, R9 ;  /* 0x0000000900072202 */ /* 0x000fe20000000f00 */
[-C--:B------:R-:W-:Y:S01]  /*307d0*/  FMUL R13, R132, R2.reuse ;  /* 0x00000002840d7220 */ /* 0x080fe20000400000 */
[----:B------:R-:W-:Y:S01]  /*307e0*/  ISETP.GT.AND P6, PT, R0, 0xd9, P1 ;  /* 0x000000d90000780c */ /* 0x000fe20000fc4270 */
[-C--:B------:R-:W-:Y:S01]  /*307f0*/  FMUL R133, R133, R2.reuse ;  /* 0x0000000285857220 */ /* 0x080fe20000400000 */
[----:B------:R-:W-:Y:S01]  /*30800*/  F2FP.TF32.F32.PACK_B R131, R131 ;  /* 0x00000083ff83723e */ /* 0x000fe200024050ff */
[----:B------:R0:W-:Y:S01]  /*30810*/  @P2 STG.E desc[UR44][R6.64+0x340], R3 ;  /* 0x0003400306002986 */ /* 0x0001e2000c10192c */
[----:B-1----:R-:W-:Y:S01]  /*30820*/  FMUL R11, R134, R2 ;  /* 0x00000002860b7220 */ /* 0x002fe20000400000 */
[----:B------:R-:W-:-:S02]  /*30830*/  F2FP.TF32.F32.PACK_B R13, R13 ;  /* 0x0000000dff0d723e */ /* 0x000fc400024050ff */
[----:B------:R-:W-:Y:S02]  /*30840*/  ISETP.GT.AND P2, PT, R0, 0xd9, P0 ;  /* 0x000000d90000780c */ /* 0x000fe40000744270 */
[----:B------:R-:W-:Y:S01]  /*30850*/  F2FP.TF32.F32.PACK_B R133, R133 ;  /* 0x00000085ff85723e */ /* 0x000fe200024050ff */
[----:B0-----:R-:W-:Y:S01]  /*30860*/  @P4 IMAD.MOV.U32 R6, RZ, RZ, R8 ;  /* 0x000000ffff064224 */ /* 0x001fe200078e0008 */
[----:B------:R-:W-:Y:S02]  /*30870*/  @P4 MOV R7, R9 ;  /* 0x0000000900074202 */ /* 0x000fe40000000f00 */
[----:B------:R-:W-:-:S03]  /*30880*/  F2FP.TF32.F32.PACK_B R11, R11 ;  /* 0x0000000bff0b723e */ /* 0x000fc600024050ff */
[----:B------:R0:W-:Y:S01]  /*30890*/  @P4 STG.E desc[UR44][R6.64+0x344], R131 ;  /* 0x0003448306004986 */ /* 0x0001e2000c10192c */
[----:B------:R-:W-:-:S03]  /*308a0*/  FMUL R135, R135, R2 ;  /* 0x0000000287877220 */ /* 0x000fc60000400000 */
[----:B------:R1:W-:Y:S01]  /*308b0*/  @P5 STG.E desc[UR44][R4.64+0x360], R13 ;  /* 0x0003600d04005986 */ /* 0x0003e2000c10192c */
[----:B------:R-:W-:-:S03]  /*308c0*/  ISETP.GT.AND P5, PT, R0, 0xe0, P0 ;  /* 0x000000e00000780c */ /* 0x000fc600007a4270 */
[----:B------:R-:W-:Y:S01]  /*308d0*/  @P6 STG.E desc[UR44][R4.64+0x364], R133 ;  /* 0x0003648504006986 */ /* 0x000fe2000c10192c */
[----:B0-----:R-:W-:Y:S01]  /*308e0*/  @P3 IMAD.MOV.U32 R6, RZ, RZ, R8 ;  /* 0x000000ffff063224 */ /* 0x001fe200078e0008 */
[----:B------:R-:W-:Y:S02]  /*308f0*/  @P3 MOV R7, R9 ;  /* 0x0000000900073202 */ /* 0x000fe40000000f00 */
[----:B------:R-:W-:-:S03]  /*30900*/  ISETP.GT.AND P4, PT, R0, 0xe1, P1 ;  /* 0x000000e10000780c */ /* 0x000fc60000f84270 */
[----:B------:R0:W-:Y:S01]  /*30910*/  @P3 STG.E desc[UR44][R6.64+0x360], R11 ;  /* 0x0003600b06003986 */ /* 0x0001e2000c10192c */
[----:B------:R-:W-:Y:S01]  /*30920*/  ISETP.GT.AND P3, PT, R0, 0xe0, P1 ;  /* 0x000000e00000780c */ /* 0x000fe20000f64270 */
[-C--:B------:R-:W-:Y:S01]  /*30930*/  FMUL R3, R136, R2.reuse ;  /* 0x0000000288037220 */ /* 0x080fe20000400000 */
[----:B------:R-:W-:Y:S01]  /*30940*/  ISETP.GT.AND P6, PT, R0, 0xe1, P0 ;  /* 0x000000e10000780c */ /* 0x000fe200007c4270 */
[-C--:B------:R-:W-:Y:S01]  /*30950*/  FMUL R137, R137, R2.reuse ;  /* 0x0000000289897220 */ /* 0x080fe20000400000 */
[----:B------:R-:W-:Y:S01]  /*30960*/  F2FP.TF32.F32.PACK_B R135, R135 ;  /* 0x00000087ff87723e */ /* 0x000fe200024050ff */
[-C--:B-1----:R-:W-:Y:S01]  /*30970*/  FMUL R13, R138, R2.reuse ;  /* 0x000000028a0d7220 */ /* 0x082fe20000400000 */
[----:B------:R-:W-:Y:S01]  /*30980*/  F2FP.TF32.F32.PACK_B R3, R3 ;  /* 0x00000003ff03723e */ /* 0x000fe200024050ff */
[----:B0-----:R-:W-:Y:S01]  /*30990*/  @P2 IMAD.MOV.U32 R6, RZ, RZ, R8 ;  /* 0x000000ffff062224 */ /* 0x001fe200078e0008 */
[----:B------:R-:W-:Y:S02]  /*309a0*/  @P2 MOV R7, R9 ;  /* 0x0000000900072202 */ /* 0x000fe40000000f00 */
[----:B------:R-:W-:Y:S01]  /*309b0*/  F2FP.TF32.F32.PACK_B R137, R137 ;  /* 0x00000089ff89723e */ /* 0x000fe200024050ff */
[----:B------:R-:W-:Y:S01]  /*309c0*/  FMUL R139, R139, R2 ;  /* 0x000000028b8b7220 */ /* 0x000fe20000400000 */
[----:B------:R-:W-:Y:S01]  /*309d0*/  F2FP.TF32.F32.PACK_B R13, R13 ;  /* 0x0000000dff0d723e */ /* 0x000fe200024050ff */
[----:B------:R0:W-:Y:S04]  /*309e0*/  @P2 STG.E desc[UR44][R6.64+0x364], R135 ;  /* 0x0003648706002986 */ /* 0x0001e8000c10192c */
[----:B------:R-:W-:Y:S01]  /*309f0*/  @P3 STG.E desc[UR44][R4.64+0x380], R3 ;  /* 0x0003800304003986 */ /* 0x000fe2000c10192c */
[----:B------:R-:W-:-:S03]  /*30a00*/  F2FP.TF32.F32.PACK_B R139, R139 ;  /* 0x0000008bff8b723e */ /* 0x000fc600024050ff */
[----:B------:R-:W-:Y:S01]  /*30a10*/  @P4 STG.E desc[UR44][R4.64+0x384], R137 ;  /* 0x0003848904004986 */ /* 0x000fe2000c10192c */
[----:B0-----:R-:W-:Y:S01]  /*30a20*/  @P5 IMAD.MOV.U32 R6, RZ, RZ, R8 ;  /* 0x000000ffff065224 */ /* 0x001fe200078e0008 */
[----:B------:R-:W-:-:S05]  /*30a30*/  @P5 MOV R7, R9 ;  /* 0x0000000900075202 */ /* 0x000fca0000000f00 */
[----:B------:R0:W-:Y:S01]  /*30a40*/  @P5 STG.E desc[UR44][R6.64+0x380], R13 ;  /* 0x0003800d06005986 */ /* 0x0001e2000c10192c */
[C---:B------:R-:W-:Y:S02]  /*30a50*/  ISETP.GT.AND P5, PT, R0.reuse, 0xe8, P0 ;  /* 0x000000e80000780c */ /* 0x040fe400007a4270 */
[----:B------:R-:W-:Y:S01]  /*30a60*/  ISETP.GT.AND P2, PT, R0, 0xe8, P1 ;  /* 0x000000e80000780c */ /* 0x000fe20000f44270 */
[----:B0-----:R-:W-:Y:S01]  /*30a70*/  @P6 IMAD.MOV.U32 R6, RZ, RZ, R8 ;  /* 0x000000ffff066224 */ /* 0x001fe200078e0008 */
[----:B------:R-:W-:Y:S01]  /*30a80*/  @P6 MOV R7, R9 ;  /* 0x0000000900076202 */ /* 0x000fe20000000f00 */
[----:B------:R-:W-:Y:S01]  /*30a90*/  FMUL R11, R140, R2 ;  /* 0x000000028c0b7220 */ /* 0x000fe20000400000 */
[----:B------:R-:W-:-:S03]  /*30aa0*/  ISETP.GT.AND P3, PT, R0, 0xe9, P0 ;  /* 0x000000e90000780c */ /* 0x000fc60000764270 */
[----:B------:R0:W-:Y:S01]  /*30ab0*/  @P6 STG.E desc[UR44][R6.64+0x384], R139 ;  /* 0x0003848b06006986 */ /* 0x0001e2000c10192c */
[----:B------:R-:W-:Y:S01]  /*30ac0*/  ISETP.GT.AND P6, PT, R0, 0xe9, P1 ;  /* 0x000000e90000780c */ /* 0x000fe20000fc4270 */
[-C--:B------:R-:W-:Y:S01]  /*30ad0*/  FMUL R141, R141, R2.reuse ;  /* 0x000000028d8d7220 */ /* 0x080fe20000400000 */
[-C--:B------:R-:W-:Y:S01]  /*30ae0*/  FMUL R15, R142, R2.reuse ;  /* 0x000000028e0f7220 */ /* 0x080fe20000400000 */
[----:B------:R-:W-:Y:S02]  /*30af0*/  F2FP.TF32.F32.PACK_B R11, R11 ;  /* 0x0000000bff0b723e */ /* 0x000fe400024050ff */
[----:B------:R-:W-:Y:S02]  /*30b00*/  ISETP.GT.AND P4, PT, R0, 0xf0, P1 ;  /* 0x000000f00000780c */ /* 0x000fe40000f84270 */
[----:B------:R-:W-:Y:S01]  /*30b10*/  F2FP.TF32.F32.PACK_B R141, R141 ;  /* 0x0000008dff8d723e */ /* 0x000fe200024050ff */
[-C--:B------:R-:W-:Y:S01]  /*30b20*/  FMUL R143, R143, R2.reuse ;  /* 0x000000028f8f7220 */ /* 0x080fe20000400000 */
[----:B------:R-:W-:Y:S01]  /*30b30*/  F2FP.TF32.F32.PACK_B R15, R15 ;  /* 0x0000000fff0f723e */ /* 0x000fe200024050ff */
[----:B0-----:R-:W-:Y:S01]  /*30b40*/  @P5 IMAD.MOV.U32 R6, RZ, RZ, R8 ;  /* 0x000000ffff065224 */ /* 0x001fe200078e0008 */
[----:B------:R-:W-:Y:S01]  /*30b50*/  @P5 MOV R7, R9 ;  /* 0x0000000900075202 */ /* 0x000fe20000000f00 */
[----:B------:R-:W-:Y:S01]  /*30b60*/  FMUL R3, R144, R2 ;  /* 0x0000000290037220 */ /* 0x000fe20000400000 */
[----:B------:R-:W-:Y:S01]  /*30b70*/  @P2 STG.E desc[UR44][R4.64+0x3a0], R11 ;  /* 0x0003a00b04002986 */ /* 0x000fe2000c10192c */
[----:B------:R-:W-:-:S03]  /*30b80*/  F2FP.TF32.F32.PACK_B R143, R143 ;  /* 0x0000008fff8f723e */ /* 0x000fc600024050ff */
[----:B------:R-:W-:Y:S01]  /*30b90*/  @P6 STG.E desc[UR44][R4.64+0x3a4], R141 ;  /* 0x0003a48d04006986 */ /* 0x000fe2000c10192c */
[----:B------:R-:W-:-:S03]  /*30ba0*/  F2FP.TF32.F32.PACK_B R3, R3 ;  /* 0x00000003ff03723e */ /* 0x000fc600024050ff */
[----:B------:R0:W-:Y:S01]  /*30bb0*/  @P5 STG.E desc[UR44][R6.64+0x3a0], R15 ;  /* 0x0003a00f06005986 */ /* 0x0001e2000c10192c */
[C---:B------:R-:W-:Y:S02]  /*30bc0*/  ISETP.GT.AND P5, PT, R0.reuse, 0xf0, P0 ;  /* 0x000000f00000780c */ /* 0x040fe400007a4270 */
[----:B------:R-:W-:Y:S01]  /*30bd0*/  ISETP.GT.AND P2, PT, R0, 0xf1, P1 ;  /* 0x000000f10000780c */ /* 0x000fe20000f44270 */
[-C--:B------:R-:W-:Y:S01]  /*30be0*/  FMUL R145, R145, R2.reuse ;  /* 0x0000000291917220 */ /* 0x080fe20000400000 */
[----:B0-----:R-:W-:Y:S01]  /*30bf0*/  @P3 IMAD.MOV.U32 R6, RZ, RZ, R8 ;  /* 0x000000ffff063224 */ /* 0x001fe200078e0008 */
[----:B------:R-:W-:Y:S01]  /*30c00*/  @P3 MOV R7, R9 ;  /* 0x0000000900073202 */ /* 0x000fe20000000f00 */
[----:B------:R-:W-:-:S04]  /*30c10*/  FMUL R13, R146, R2 ;  /* 0x00000002920d7220 */ /* 0x000fc80000400000 */
[----:B------:R0:W-:Y:S04]  /*30c20*/  @P3 STG.E desc[UR44][R6.64+0x3a4], R143 ;  /* 0x0003a48f06003986 */ /* 0x0001e8000c10192c */
[----:B------:R-:W-:Y:S01]  /*30c30*/  @P4 STG.E desc[UR44][R4.64+0x3c0], R3 ;  /* 0x0003c00304004986 */ /* 0x000fe2000c10192c */
[C---:B------:R-:W-:Y:S02]  /*30c40*/  ISETP.GT.AND P4, PT, R0.reuse, 0xf1, P0 ;  /* 0x000000f10000780c */ /* 0x040fe40000784270 */
[C---:B------:R-:W-:Y:S02]  /*30c50*/  ISETP.GT.AND P3, PT, R0.reuse, 0xf8, P1 ;  /* 0x000000f80000780c */ /* 0x040fe40000f64270 */
[----:B------:R-:W-:Y:S02]  /*30c60*/  F2FP.TF32.F32.PACK_B R145, R145 ;  /* 0x00000091ff91723e */ /* 0x000fe400024050ff */
[C---:B------:R-:W-:Y:S01]  /*30c70*/  ISETP.GT.AND P1, PT, R0.reuse, 0xf9, P1 ;  /* 0x000000f90000780c */ /* 0x040fe20000f24270 */
[----:B0-----:R-:W-:Y:S01]  /*30c80*/  @P5 IMAD.MOV.U32 R6, RZ, RZ, R8 ;  /* 0x000000ffff065224 */ /* 0x001fe200078e0008 */
[----:B------:R-:W-:Y:S01]  /*30c90*/  ISETP.GT.AND P6, PT, R0, 0xf8, P0 ;  /* 0x000000f80000780c */ /* 0x000fe200007c4270 */
[----:B------:R-:W-:Y:S01]  /*30ca0*/  FMUL R147, R147, R2 ;  /* 0x0000000293937220 */ /* 0x000fe20000400000 */
[----:B------:R-:W-:-:S02]  /*30cb0*/  F2FP.TF32.F32.PACK_B R13, R13 ;  /* 0x0000000dff0d723e */ /* 0x000fc400024050ff */
[----:B------:R-:W-:Y:S01]  /*30cc0*/  @P5 MOV R7, R9 ;  /* 0x0000000900075202 */ /* 0x000fe20000000f00 */
[-C--:B------:R-:W-:Y:S01]  /*30cd0*/  FMUL R19, R148, R2.reuse ;  /* 0x0000000294137220 */ /* 0x080fe20000400000 */
[-C--:B------:R-:W-:Y:S01]  /*30ce0*/  FMUL R149, R149, R2.reuse ;  /* 0x0000000295957220 */ /* 0x080fe20000400000 */
[----:B------:R-:W-:Y:S01]  /*30cf0*/  @P2 STG.E desc[UR44][R4.64+0x3c4], R145 ;  /* 0x0003c49104002986 */ /* 0x000fe2000c10192c */
[----:B------:R-:W-:Y:S02]  /*30d00*/  ISETP.GT.AND P0, PT, R0, 0xf9, P0 ;  /* 0x000000f90000780c */ /* 0x000fe40000704270 */
[----:B------:R-:W-:Y:S01]  /*30d10*/  F2FP.TF32.F32.PACK_B R147, R147 ;  /* 0x00000093ff93723e */ /* 0x000fe200024050ff */
[----:B------:R0:W-:Y:S01]  /*30d20*/  @P5 STG.E desc[UR44][R6.64+0x3c0], R13 ;  /* 0x0003c00d06005986 */ /* 0x0001e2000c10192c */
[----:B------:R-:W-:Y:S01]  /*30d30*/  F2FP.TF32.F32.PACK_B R19, R19 ;  /* 0x00000013ff13723e */ /* 0x000fe200024050ff */
[-C--:B------:R-:W-:Y:S01]  /*30d40*/  FMUL R21, R150, R2.reuse ;  /* 0x0000000296157220 */ /* 0x080fe20000400000 */
[----:B------:R-:W-:Y:S01]  /*30d50*/  F2FP.TF32.F32.PACK_B R149, R149 ;  /* 0x00000095ff95723e */ /* 0x000fe200024050ff */
[----:B------:R-:W-:Y:S01]  /*30d60*/  FMUL R151, R151, R2 ;  /* 0x0000000297977220 */ /* 0x000fe20000400000 */
[----:B0-----:R-:W-:Y:S01]  /*30d70*/  @P4 IMAD.MOV.U32 R6, RZ, RZ, R8 ;  /* 0x000000ffff064224 */ /* 0x001fe200078e0008 */
[----:B------:R-:W-:-:S02]  /*30d80*/  @P4 MOV R7, R9 ;  /* 0x0000000900074202 */ /* 0x000fc40000000f00 */
[----:B------:R-:W-:-:S03]  /*30d90*/  F2FP.TF32.F32.PACK_B R21, R21 ;  /* 0x00000015ff15723e */ /* 0x000fc600024050ff */
[----:B------:R-:W-:Y:S01]  /*30da0*/  @P4 STG.E desc[UR44][R6.64+0x3c4], R147 ;  /* 0x0003c49306004986 */ /* 0x000fe2000c10192c */
[----:B------:R-:W-:-:S03]  /*30db0*/  F2FP.TF32.F32.PACK_B R151, R151 ;  /* 0x00000097ff97723e */ /* 0x000fc600024050ff */
[----:B------:R-:W-:Y:S04]  /*30dc0*/  @P3 STG.E desc[UR44][R4.64+0x3e0], R19 ;  /* 0x0003e01304003986 */ /* 0x000fe8000c10192c */
[----:B------:R0:W-:Y:S02]  /*30dd0*/  @P1 STG.E desc[UR44][R4.64+0x3e4], R149 ;  /* 0x0003e49504001986 */ /* 0x0001e4000c10192c */
[----:B0-----:R-:W-:Y:S01]  /*30de0*/  @P6 IMAD.MOV.U32 R4, RZ, RZ, R8 ;  /* 0x000000ffff046224 */ /* 0x001fe200078e0008 */
[----:B------:R-:W-:-:S05]  /*30df0*/  @P6 MOV R5, R9 ;  /* 0x0000000900056202 */ /* 0x000fca0000000f00 */
[----:B------:R0:W-:Y:S04]  /*30e00*/  @P6 STG.E desc[UR44][R4.64+0x3e0], R21 ;  /* 0x0003e01504006986 */ /* 0x0001e8000c10192c */
[----:B------:R0:W-:Y:S02]  /*30e10*/  @P0 STG.E desc[UR44][R8.64+0x3e4], R151 ;  /* 0x0003e49708000986 */ /* 0x0001e4000c10192c */
.L_x_536:
[----:B------:R-:W-:Y:S05]  /*30e20*/  BSYNC B0 ;  /* 0x0000000000007941 */ /* 0x000fea0003800000 */
.L_x_28:
[----:B0---4-:R-:W4:Y:S01]  /*30e30*/  LDL.LU R4, [R1+0x200] ;  /* 0x0002000001047983 */ /* 0x011f220000300800 */
[----:B------:R-:W-:Y:S01]  /*30e40*/  ULDC UR4, c[0x0][0xc] ;  /* 0x0000030000047ab9 */ /* 0x000fe20000000800 */
[----:B------:R-:W-:Y:S01]  /*30e50*/  ULDC UR5, c[0x0][0x10] ;  /* 0x0000040000057ab9 */ /* 0x000fe20000000800 */
[----:B-----5:R-:W4:Y:S01]  /*30e60*/  LDC R3, c[0x0][0x14] ;  /* 0x00000500ff037b82 */ /* 0x020f220000000800 */
[----:B------:R-:W-:Y:S01]  /*30e70*/  UIMAD.WIDE.U32 UR4, UR4, UR5, URZ ;  /* 0x00000005040472a5 */ /* 0x000fe2000f8e003f */
[----:B------:R-:W-:Y:S01]  /*30e80*/  IMAD.MOV.U32 R5, RZ, RZ, R17 ;  /* 0x000000ffff057224 */ /* 0x000fe200078e0011 */
[----:B------:R-:W-:Y:S01]  /*30e90*/  UMOV UR41, 0xffffffff ;  /* 0xffffffff00297882 */ /* 0x000fe20000000000 */
[----:B------:R-:W-:Y:S01]  /*30ea0*/  UMOV UR42, 0xffffffff ;  /* 0xffffffff002a7882 */ /* 0x000fe20000000000 */
[----:B------:R-:W-:Y:S02]  /*30eb0*/  PRMT R0, RZ, 0x7610, R0 ;  /* 0x00007610ff007816 */ /* 0x000fe40000000000 */
[----:B----4-:R-:W-:-:S04]  /*30ec0*/  IMAD.WIDE.U32 R4, R3, UR4, R4 ;  /* 0x0000000403047c25 */ /* 0x010fc8000f8e0004 */
[----:B------:R-:W-:Y:S02]  /*30ed0*/  IMAD.MOV.U32 R6, RZ, RZ, R4 ;  /* 0x000000ffff067224 */ /* 0x000fe400078e0004 */
[----:B------:R-:W-:Y:S01]  /*30ee0*/  IMAD R3, R3, UR5, RZ ;  /* 0x0000000503037c24 */ /* 0x000fe2000f8e02ff */
[----:B------:R-:W-:Y:S02]  /*30ef0*/  ULDC.64 UR4, c[0x0][0x650] ;  /* 0x0001940000047ab9 */ /* 0x000fe40000000a00 */
[----:B------:R0:W-:Y:S01]  /*30f00*/  STL [R1+0x200], R6 ;  /* 0x0002000601007387 */ /* 0x0001e20000100800 */
[----:B------:R-:W-:Y:S02]  /*30f10*/  ISETP.GE.U32.AND P0, PT, R4, UR4, PT ;  /* 0x0000000404007c0c */ /* 0x000fe4000bf06070 */
[----:B------:R-:W-:-:S04]  /*30f20*/  IADD3 R17, R5, R3, RZ ;  /* 0x0000000305117210 */ /* 0x000fc80007ffe0ff */
[----:B------:R-:W-:-:S13]  /*30f30*/  ISETP.GE.U32.AND.EX P0, PT, R17, UR5, PT, P0 ;  /* 0x0000000511007c0c */ /* 0x000fda000bf06100 */
[----:B0-----:R-:W-:Y:S05]  /*30f40*/  @P0 BRA `(.L_x_537) ;  /* 0x0000000400880947 */ /* 0x001fea0003800000 */
[----:B------:R-:W0:Y:S01]  /*30f50*/  S2UR UR6, SR_CTAID.X ;  /* 0x00000000000679c3 */ /* 0x000e220000002500 */
[----:B------:R-:W-:Y:S01]  /*30f60*/  ULDC.64 UR12, c[0x0][0x628] ;  /* 0x00018a00000c7ab9 */ /* 0x000fe20000000a00 */
[----:B------:R-:W-:Y:S01]  /*30f70*/  ULDC UR4, c[0x0][0x150] ;  /* 0x0000540000047ab9 */ /* 0x000fe20000000800 */
[----:B------:R-:W-:Y:S01]  /*30f80*/  ISETP.NE.U32.AND P0, PT, RZ, UR12, PT ;  /* 0x0000000cff007c0c */ /* 0x000fe2000bf05070 */
[----:B------:R-:W-:Y:S01]  /*30f90*/  ULDC UR15, c[0x0][0x630] ;  /* 0x00018c00000f7ab9 */ /* 0x000fe20000000800 */
[C---:B------:R-:W-:Y:S01]  /*30fa0*/  R2UR UR16, R6.reuse ;  /* 0x00000000061072ca */ /* 0x040fe200000e0000 */
[----:B------:R-:W-:Y:S01]  /*30fb0*/  ULDC UR19, c[0x0][0x154] ;  /* 0x0000550000137ab9 */ /* 0x000fe20000000800 */
[----:B------:R-:W-:Y:S01]  /*30fc0*/  ISETP.NE.AND.EX P0, PT, RZ, UR13, PT, P0 ;  /* 0x0000000dff007c0c */ /* 0x000fe2000bf05300 */
[----:B------:R-:W4:Y:S01]  /*30fd0*/  S2UR UR18, SR_CTAID.Y ;  /* 0x00000000001279c3 */ /* 0x000f220000002600 */
[----:B------:R-:W-:Y:S02]  /*30fe0*/  R2UR UR17, R17 ;  /* 0x00000000111172ca */ /* 0x000fe400000e0000 */
[----:B------:R-:W-:-:S02]  /*30ff0*/  R2UR UR10, R6 ;  /* 0x00000000060a72ca */ /* 0x000fc400000e0000 */
[----:B------:R-:W-:Y:S02]  /*31000*/  R2UR UR11, R17 ;  /* 0x00000000110b72ca */ /* 0x000fe400000e0000 */
[----:B0-----:R-:W-:-:S05]  /*31010*/  I2FP.F32.U32 R0, UR6 ;  /* 0x0000000600007c45 */ /* 0x001fca0008201000 */
[----:B------:R-:W-:-:S04]  /*31020*/  FMUL R0, R0, UR4 ;  /* 0x0000000400007c20 */ /* 0x000fc80008400000 */
[----:B------:R0:W0:Y:S01]  /*31030*/  F2I.U32.TRUNC.NTZ R3, R0 ;  /* 0x0000000000037305 */ /* 0x000022000020f000 */
[----:B----4-:R-:W-:Y:S05]  /*31040*/  @!P0 BRA `(.L_x_538) ;  /* 0x0000000000308947 */ /* 0x010fea0003800000 */
        /* <DEDUP_REMOVED lines=12> */
.L_x_538:
[----:B------:R-:W-:Y:S01]  /*31110*/  USHF.R.U64 UR42, UR10, UR15, UR11 ;  /* 0x0000000f0a2a7299 */ /* 0x000fe2000800120b */
[----:B0-----:R-:W-:Y:S01]  /*31120*/  I2FP.F32.U32 R0, UR18 ;  /* 0x0000001200007c45 */ /* 0x001fe20008201000 */
[----:B------:R-:W-:Y:S02]  /*31130*/  USHF.R.U32.HI UR4, URZ, UR15, UR11 ;  /* 0x0000000f3f047299 */ /* 0x000fe4000801160b */
        /* <DEDUP_REMOVED lines=8> */
[----:B------:R-:W-:Y:S01]  /*311c0*/  UIMAD.WIDE.U32 UR8, UR10, UR12, UR8 ;  /* 0x0000000c0a0872a5 */ /* 0x000fe2000f8e0008 */
[----:B------:R-:W-:Y:S01]  /*311d0*/  R2UR UR12, R3 ;  /* 0x00000000030c72ca */ /* 0x000fe200000e0000 */
[----:B------:R-:W-:Y:S01]  /*311e0*/  UIMAD UR10, UR10, UR13, UR4 ;  /* 0x0000000d0a0a72a4 */ /* 0x000fe2000f8e0204 */
[----:B------:R-:W-:Y:S01]  /*311f0*/  ULDC UR11, c[0x0][0x618] ;  /* 0x00018600000b7ab9 */ /* 0x000fe20000000800 */
[----:B------:R-:W-:Y:S02]  /*31200*/  ULDC UR21, c[0x0][0x658] ;  /* 0x0001960000157ab9 */ /* 0x000fe40000000800 */
[----:B------:R-:W-:Y:S01]  /*31210*/  UIADD3 UR9, UR9, UR10, URZ ;  /* 0x0000000a09097290 */ /* 0x000fe2000fffe03f */
[----:B------:R-:W-:Y:S01]  /*31220*/  UMOV UR15, 0xffffffff ;  /* 0xffffffff000f7882 */ /* 0x000fe20000000000 */
[----:B------:R-:W-:Y:S01]  /*31230*/  ULDC.64 UR4, c[0x0][0x640] ;  /* 0x0001900000047ab9 */ /* 0x000fe20000000a00 */
[----:B------:R-:W-:Y:S01]  /*31240*/  USHF.L.U32 UR15, UR15, UR21, URZ ;  /* 0x000000150f0f7299 */ /* 0x000fe2000800063f */
[----:B------:R-:W-:Y:S01]  /*31250*/  ISETP.NE.U32.AND P0, PT, RZ, UR4, PT ;  /* 0x00000004ff007c0c */ /* 0x000fe2000bf05070 */
[----:B------:R-:W-:-:S02]  /*31260*/  USHF.R.U64 UR16, UR8, UR11, UR9 ;  /* 0x0000000b08107299 */ /* 0x000fc40008001209 */
[----:B------:R-:W-:Y:S01]  /*31270*/  USHF.R.U32.HI UR8, URZ, UR11, UR9 ;  /* 0x0000000b3f087299 */ /* 0x000fe20008011609 */
[----:B0-----:R-:W-:Y:S01]  /*31280*/  R2UR UR14, R0 ;  /* 0x00000000000e72ca */ /* 0x001fe200000e0000 */
[----:B------:R-:W-:Y:S01]  /*31290*/  ULDC UR17, c[0x0][0x608] ;  /* 0x0001820000117ab9 */ /* 0x000fe20000000800 */
[----:B------:R-:W-:Y:S01]  /*312a0*/  ULOP3.LUT UR40, URZ, UR15, URZ, 0x33, !UPT ;  /* 0x0000000f3f287292 */ /* 0x000fe2000f8e333f */
[----:B------:R-:W-:Y:S01]  /*312b0*/  ISETP.NE.AND.EX P0, PT, RZ, UR5, PT, P0 ;  /* 0x00000005ff007c0c */ /* 0x000fe2000bf05300 */
[----:B------:R-:W-:Y:S02]  /*312c0*/  USHF.R.U64 UR15, UR16, UR17, UR8 ;  /* 0x00000011100f7299 */ /* 0x000fe40008001208 */
[----:B------:R-:W-:Y:S02]  /*312d0*/  USHF.R.U32.HI UR8, URZ, UR17, UR8 ;  /* 0x000000113f087299 */ /* 0x000fe40008011608 */
[----:B------:R-:W-:Y:S02]  /*312e0*/  UIADD3 UR12, -UR12, URZ, URZ ;  /* 0x0000003f0c0c7290 */ /* 0x000fe4000fffe13f */
[----:B------:R-:W-:Y:S01]  /*312f0*/  USHF.R.U64 UR17, UR15, UR21, UR8 ;  /* 0x000000150f117299 */ /* 0x000fe20008001208 */
[----:B------:R-:W-:Y:S01]  /*31300*/  UMOV UR19, 0x1 ;  /* 0x0000000100137882 */ /* 0x000fe20000000000 */
[----:B------:R-:W-:Y:S01]  /*31310*/  ULDC UR13, c[0x0][0x144] ;  /* 0x00005100000d7ab9 */ /* 0x000fe20000000800 */
[----:B------:R-:W-:Y:S01]  /*31320*/  ULDC UR7, c[0x0][0x600] ;  /* 0x0001800000077ab9 */ /* 0x000fe20000000800 */
[----:B------:R-:W-:-:S02]  /*31330*/  USHF.L.U32 UR24, UR19, UR21, URZ ;  /* 0x0000001513187299 */ /* 0x000fc4000800063f */
[----:B------:R-:W-:Y:S02]  /*31340*/  USHF.R.U32.HI UR8, URZ, UR21, UR8 ;  /* 0x000000153f087299 */ /* 0x000fe40008011608 */
[----:B------:R-:W-:Y:S02]  /*31350*/  UIMAD UR21, UR13, UR12, UR6 ;  /* 0x0000000c0d1572a4 */ /* 0x000fe4000f8e0206 */
[----:B------:R-:W-:Y:S02]  /*31360*/  UIADD3 UR20, UR7, -0x1, URZ ;  /* 0xffffffff07147890 */ /* 0x000fe4000fffe03f */
[----:B------:R-:W-:Y:S01]  /*31370*/  UIADD3 UR19, -UR14, URZ, URZ ;  /* 0x0000003f0e137290 */ /* 0x000fe2000fffe13f */
        /* <DEDUP_REMOVED lines=17> */
.L_x_539:
[----:B------:R-:W-:Y:S01]  /*31490*/  UISETP.NE.AND UP0, UPT, UR38, URZ, UPT ;  /* 0x0000003f2600728c */ /* 0x000fe2000bf05270 */
[----:B------:R-:W-:Y:S01]  /*314a0*/  MOV R0, 0x1 ;  /* 0x0000000100007802 */ /* 0x000fe20000000f00 */
[----:B------:R-:W-:Y:S02]  /*314b0*/  USHF.R.U64 UR4, UR6, UR22, UR8 ;  /* 0x0000001606047299 */ /* 0x000fe40008001208 */
[----:B------:R-:W-:Y:S02]  /*314c0*/  ULOP3.LUT UR40, UR15, UR40, URZ, 0xc0, !UPT ;  /* 0x000000280f287292 */ /* 0x000fe4000f8ec03f */
[----:B------:R-:W-:Y:S02]  /*314d0*/  UIADD3 UR5, -UR4, URZ, URZ ;  /* 0x0000003f04057290 */ /* 0x000fe4000fffe13f */
[----:B------:R-:W-:Y:S02]  /*314e0*/  UIMAD UR40, UR24, UR4, UR40 ;  /* 0x00000004182872a4 */ /* 0x000fe4000f8e0228 */
[----:B------:R-:W-:-:S02]  /*314f0*/  ULOP3.LUT UR16, UR16, UR20, URZ, 0xc0, !UPT ;  /* 0x0000001410107292 */ /* 0x000fc4000f8ec03f */
[----:B------:R-:W-:Y:S02]  /*31500*/  @UP0 UIMAD UR21, UR25, UR19, UR18 ;  /* 0x00000013191502a4 */ /* 0x000fe4000f8e0212 */
[----:B------:R-:W-:-:S03]  /*31510*/  UIMAD UR4, UR5, UR23, UR17 ;  /* 0x00000017050472a4 */ /* 0x000fc6000f8e0211 */
[----:B------:R-:W-:Y:S01]  /*31520*/  ULDC UR5, c[0x0][0x610] ;  /* 0x0001840000057ab9 */ /* 0x000fe20000000800 */
[----:B------:R-:W-:Y:S02]  /*31530*/  UIMAD UR4, UR4, UR7, UR16 ;  /* 0x00000007040472a4 */ /* 0x000fe4000f8e0210 */
[----:B------:R-:W-:-:S04]  /*31540*/  UIMAD UR40, UR40, UR5, UR21 ;  /* 0x00000005282872a4 */ /* 0x000fc8000f8e0215 */
[----:B------:R-:W-:Y:S02]  /*31550*/  USEL UR41, UR4, UR40, !UP0 ;  /* 0x0000002804297287 */ /* 0x000fe4000c000000 */
[----:B------:R-:W-:-:S12]  /*31560*/  USEL UR40, UR40, UR4, !UP0 ;  /* 0x0000000428287287 */ /* 0x000fd8000c000000 */
.L_x_537:
[----:B------:R-:W-:-:S13]  /*31570*/  LOP3.LUT P0, RZ, R0, 0xff, RZ, 0xc0, !PT ;  /* 0x000000ff00ff7812 */ /* 0x000fda000780c0ff */
[----:B------:R-:W-:Y:S05]  /*31580*/  @P0 BRA `(.L_x_540) ;  /* 0xfffffcf800dc0947 */ /* 0x000fea000383ffff */
[----:B------:R-:W-:Y:S05]  /*31590*/  EXIT ;  /* 0x000000000000794d */ /* 0x000fea0003800000 */
.L_x_3:
[----:B------:R-:W2:Y:S01]  /*315a0*/  LDL R4, [R1+0x200] ;  /* 0x0002000001047983 */ /* 0x000ea20000100800 */
[----:B------:R-:W-:Y:S01]  /*315b0*/  ULDC.64 UR8, c[0x0][0x650] ;  /* 0x0001940000087ab9 */ /* 0x000fe20000000a00 */
[----:B------:R-:W-:Y:S01]  /*315c0*/  PRMT R0, RZ, 0x7610, R0 ;  /* 0x00007610ff007816 */ /* 0x000fe20000000000 */
[----:B------:R-:W-:Y:S01]  /*315d0*/  IMAD.MOV.U32 R3, RZ, RZ, -0x1 ;  /* 0xffffffffff037424 */ /* 0x000fe200078e00ff */
[----:B------:R-:W-:Y:S01]  /*315e0*/  MOV R2, 0xffffffff ;  /* 0xffffffff00027802 */ /* 0x000fe20000000f00 */
[----:B------:R-:W-:Y:S01]  /*315f0*/  IMAD.MOV.U32 R10, RZ, RZ, -0x1 ;  /* 0xffffffffff0a7424 */ /* 0x000fe200078e00ff */
[----:B--2---:R-:W-:-:S04]  /*31600*/  ISETP.GE.U32.AND P0, PT, R4, UR8, PT ;  /* 0x0000000804007c0c */ /* 0x004fc8000bf06070 */
[----:B------:R-:W-:-:S13]  /*31610*/  ISETP.GE.U32.AND.EX P0, PT, R17, UR9, PT, P0 ;  /* 0x0000000911007c0c */ /* 0x000fda000bf06100 */
[----:B------:R-:W-:Y:S05]  /*31620*/  @P0 BRA `(.L_x_541) ;  /* 0x00000004008c0947 */ /* 0x000fea0003800000 */
[----:B------:R-:W-:Y:S01]  /*31630*/  I2FP.F32.U32 R0, UR4 ;  /* 0x0000000400007c45 */ /* 0x000fe20008201000 */
[----:B0-----:R-:W-:Y:S01]  /*31640*/  ULDC.64 UR16, c[0x0][0x628] ;  /* 0x00018a0000107ab9 */ /* 0x001fe20000000a00 */
        /* <DEDUP_REMOVED lines=24> */
.L_x_542:
        /* <DEDUP_REMOVED lines=24> */
[----:B------:R-:W-:Y:S01]  /*31950*/  UMOV UR19, 0x1 ;  /* 0x0000000100137882 */ /* 0x000fe20000000000 */
[----:B------:R-:W-:Y:S01]  /*31960*/  ULDC UR20, c[0x0][0x608] ;  /* 0x0001820000147ab9 */ /* 0x000fe20000000800 */
[----:B------:R-:W-:Y:S01]  /*31970*/  USHF.L.U32 UR26, UR19, UR23, URZ ;  /* 0x00000017131a7299 */ /* 0x000fe2000800063f */
[----:B------:R-:W-:Y:S01]  /*31980*/  ISETP.NE.AND.EX P0, PT, RZ, UR9, PT, P0 ;  /* 0x00000009ff007c0c */ /* 0x000fe2000bf05300 */
[----:B------:R-:W-:Y:S02]  /*31990*/  USHF.R.U64 UR19, UR18, UR20, UR11 ;  /* 0x0000001412137299 */ /* 0x000fe4000800120b */
[----:B------:R-:W-:Y:S02]  /*319a0*/  USHF.R.U32.HI UR11, URZ, UR20, UR11 ;  /* 0x000000143f0b7299 */ /* 0x000fe4000801160b */
[----:B------:R-:W-:-:S02]  /*319b0*/  UIADD3 UR15, -UR15, URZ, URZ ;  /* 0x0000003f0f0f7290 */ /* 0x000fc4000fffe13f */
[----:B------:R-:W-:Y:S01]  /*319c0*/  USHF.R.U64 UR20, UR19, UR23, UR11 ;  /* 0x0000001713147299 */ /* 0x000fe2000800120b */
[----:B------:R-:W-:Y:S01]  /*319d0*/  ULDC UR16, c[0x0][0x144] ;  /* 0x0000510000107ab9 */ /* 0x000fe20000000800 */
[----:B------:R-:W-:Y:S01]  /*319e0*/  ULDC UR6, c[0x0][0x600] ;  /* 0x0001800000067ab9 */ /* 0x000fe20000000800 */
[----:B------:R-:W-:Y:S02]  /*319f0*/  USHF.R.U32.HI UR11, URZ, UR23, UR11 ;  /* 0x000000173f0b7299 */ /* 0x000fe4000801160b */
[----:B------:R-:W-:Y:S02]  /*31a00*/  UIMAD UR23, UR16, UR15, UR4 ;  /* 0x0000000f101772a4 */ /* 0x000fe4000f8e0204 */
[----:B------:R-:W-:Y:S02]  /*31a10*/  UIADD3 UR22, UR6, -0x1, URZ ;  /* 0xffffffff06167890 */ /* 0x000fe4000fffe03f */
[----:B------:R-:W-:Y:S02]  /*31a20*/  ULOP3.LUT UR27, URZ, UR13, URZ, 0x33, !UPT ;  /* 0x0000000d3f1b7292 */ /* 0x000fe4000f8e333f */
        /* <DEDUP_REMOVED lines=18> */
.L_x_543:
[----:B------:R-:W-:Y:S01]  /*31b50*/  UISETP.NE.AND UP0, UPT, UR38, URZ, UPT ;  /* 0x0000003f2600728c */ /* 0x000fe2000bf05270 */
[----:B------:R-:W-:Y:S01]  /*31b60*/  MOV R0, 0x1 ;  /* 0x0000000100007802 */ /* 0x000fe20000000f00 */
[----:B------:R-:W-:Y:S01]  /*31b70*/  USHF.R.U64 UR8, UR4, UR24, UR11 ;  /* 0x0000001804087299 */ /* 0x000fe2000800120b */
[----:B------:R-:W-:Y:S01]  /*31b80*/  IMAD.U32 R10, RZ, RZ, UR5 ;  /* 0x00000005ff0a7e24 */ /* 0x000fe2000f8e00ff */
[----:B------:R-:W-:Y:S02]  /*31b90*/  ULOP3.LUT UR4, UR19, UR27, URZ, 0xc0, !UPT ;  /* 0x0000001b13047292 */ /* 0x000fe4000f8ec03f */
[----:B------:R-:W-:Y:S02]  /*31ba0*/  ULOP3.LUT UR18, UR18, UR22, URZ, 0xc0, !UPT ;  /* 0x0000001612127292 */ /* 0x000fe4000f8ec03f */
[----:B------:R-:W-:-:S03]  /*31bb0*/  UIMAD UR4, UR26, UR8, UR4 ;  /* 0x000000081a0472a4 */ /* 0x000fc6000f8e0204 */
[----:B------:R-:W-:Y:S02]  /*31bc0*/  @UP0 UIMAD UR23, UR28, UR21, UR7 ;  /* 0x000000151c1702a4 */ /* 0x000fe4000f8e0207 */
[----:B------:R-:W-:-:S03]  /*31bd0*/  UIADD3 UR7, -UR8, URZ, URZ ;  /* 0x0000003f08077290 */ /* 0x000fc6000fffe13f */
[----:B------:R-:W-:Y:S01]  /*31be0*/  ULDC UR8, c[0x0][0x610] ;  /* 0x0001840000087ab9 */ /* 0x000fe20000000800 */
[----:B------:R-:W-:Y:S02]  /*31bf0*/  UIMAD UR7, UR7, UR25, UR20 ;  /* 0x00000019070772a4 */ /* 0x000fe4000f8e0214 */
[----:B------:R-:W-:Y:S02]  /*31c00*/  UIMAD UR4, UR4, UR8, UR23 ;  /* 0x00000008040472a4 */ /* 0x000fe4000f8e0217 */
[----:B------:R-:W-:-:S04]  /*31c10*/  UIMAD UR7, UR7, UR6, UR18 ;  /* 0x00000006070772a4 */ /* 0x000fc8000f8e0212 */
[----:B------:R-:W-:Y:S02]  /*31c20*/  USEL UR6, UR7, UR4, !UP0 ;  /* 0x0000000407067287 */ /* 0x000fe4000c000000 */
[----:B------:R-:W-:-:S04]  /*31c30*/  USEL UR4, UR4, UR7, !UP0 ;  /* 0x0000000704047287 */ /* 0x000fc8000c000000 */
[----:B------:R-:W-:Y:S02]  /*31c40*/  MOV R2, UR6 ;  /* 0x0000000600027c02 */ /* 0x000fe40008000f00 */
[----:B------:R-:W-:-:S07]  /*31c50*/  IMAD.U32 R3, RZ, RZ, UR4 ;  /* 0x00000004ff037e24 */ /* 0x000fce000f8e00ff */
.L_x_541:
[----:B------:R-:W-:-:S08]  /*31c60*/  NOP ;  /* 0x0000000000007918 */ /* 0x000fd00000000000 */
[----:B0-----:R-:W0:-:S00]  /*31c70*/  USETMAXREG.DEALLOC.CTAPOOL 0x18 ;  /* 0x00000018000079c8 */ /* 0x001e0000080e0500 */
[----:B------:R-:W-:-:S13]  /*31c80*/  ISETP.NE.AND P0, PT, RZ, UR10, PT ;  /* 0x0000000aff007c0c */ /* 0x000fda000bf05270 */
[----:B------:R-:W-:Y:S05]  /*31c90*/  @P0 EXIT ;  /* 0x000000000000094d */ /* 0x000fea0003800000 */
[----:B0-----:R-:W-:Y:S01]  /*31ca0*/  LOP3.LUT P0, RZ, R0, 0xff, RZ, 0xc0, !PT ;  /* 0x000000ff00ff7812 */ /* 0x001fe2000780c0ff */
[----:B------:R-:W-:Y:S01]  /*31cb0*/  IMAD.MOV.U32 R6, RZ, RZ, RZ ;  /* 0x000000ffff067224 */ /* 0x000fe200078e00ff */
[----:B------:R-:W-:-:S11]  /*31cc0*/  MOV R7, 0x1 ;  /* 0x0000000100077802 */ /* 0x000fd60000000f00 */
[----:B------:R-:W-:Y:S05]  /*31cd0*/  @!P0 BRA `(.L_x_544) ;  /* 0x0000000c00dc8947 */ /* 0x000fea0003800000 */
[----:B------:R-:W0:Y:S01]  /*31ce0*/  LDC R0, c[0x0][0x28c] ;  /* 0x0000a300ff007b82 */ /* 0x000e220000000800 */
[----:B------:R-:W1:Y:S01]  /*31cf0*/  S2R R4, SR_TID.X ;  /* 0x0000000000047919 */ /* 0x000e620000002100 */
[----:B------:R-:W-:Y:S01]  /*31d00*/  ULDC UR13, c[0x0][0x658] ;  /* 0x00019600000d7ab9 */ /* 0x000fe20000000800 */
[----:B------:R-:W-:Y:S01]  /*31d10*/  UMOV UR5, 0xffffffff ;  /* 0xffffffff00057882 */ /* 0x000fe20000000000 */
[----:B------:R-:W-:Y:S01]  /*31d20*/  ULDC UR4, c[0x0][0xc] ;  /* 0x0000030000047ab9 */ /* 0x000fe20000000800 */
[----:B------:R-:W-:Y:S01]  /*31d30*/  USHF.L.U32 UR29, UR5, UR13, URZ ;  /* 0x0000000d051d7299 */ /* 0x000fe2000800063f */
[----:B------:R-:W-:Y:S01]  /*31d40*/  BSSY B0, `(.L_x_544) ;  /* 0x00000f0000007945 */ /* 0x000fe20003800000 */
[----:B------:R-:W-:Y:S01]  /*31d50*/  UMOV UR6, 0x1 ;  /* 0x0000000100067882 */ /* 0x000fe20000000000 */
[----:B------:R-:W-:Y:S01]  /*31d60*/  ULDC UR5, c[0x0][0x10] ;  /* 0x0000040000057ab9 */ /* 0x000fe20000000800 */
[----:B------:R-:W-:Y:S01]  /*31d70*/  USHF.L.U32 UR13, UR6, UR13, URZ ;  /* 0x0000000d060d7299 */ /* 0x000fe2000800063f */
[----:B------:R-:W-:Y:S01]  /*31d80*/  IMAD.MOV.U32 R9, RZ, RZ, 0x1 ;  /* 0x00000001ff097424 */ /* 0x000fe200078e00ff */
[----:B------:R-:W-:Y:S01]  /*31d90*/  UIMAD.WIDE.U32 UR4, UR4, UR5, URZ ;  /* 0x00000005040472a5 */ /* 0x000fe2000f8e003f */
[----:B------:R-:W-:Y:S01]  /*31da0*/  MOV R7, 0x1 ;  /* 0x0000000100077802 */ /* 0x000fe20000000f00 */
[----:B------:R-:W-:Y:S01]  /*31db0*/  ULDC UR6, c[0x0][0x14] ;  /* 0x0000050000067ab9 */ /* 0x000fe20000000800 */
[----:B------:R-:W-:Y:S01]  /*31dc0*/  IMAD.MOV.U32 R6, RZ, RZ, RZ ;  /* 0x000000ffff067224 */ /* 0x000fe200078e00ff */
[----:B------:R-:W-:-:S02]  /*31dd0*/  UIMAD.WIDE.U32 UR22, UR4, UR6, URZ ;  /* 0x00000006041672a5 */ /* 0x000fc4000f8e003f */
[----:B------:R-:W-:Y:S01]  /*31de0*/  UIMAD UR39, UR5, UR6, URZ ;  /* 0x00000006052772a4 */ /* 0x000fe2000f8e023f */
[----:B------:R-:W-:Y:S01]  /*31df0*/  ULDC UR21, c[0x0][0x600] ;  /* 0x0001800000157ab9 */ /* 0x000fe20000000800 */
[----:B------:R-:W-:Y:S02]  /*31e00*/  ULOP3.LUT UR45, UR37, 0x2, URZ, 0xfc, !UPT ;  /* 0x00000002252d7892 */ /* 0x000fe4000f8efc3f */
[----:B------:R-:W-:Y:S01]  /*31e10*/  UIADD3 UR21, UR21, -0x1, URZ ;  /* 0xffffffff15157890 */ /* 0x000fe2000fffe03f */
[----:B0-----:R-:W-:Y:S01]  /*31e20*/  IADD3 R0, R0, 0x7f, RZ ;  /* 0x0000007f00007810 */ /* 0x001fe20007ffe0ff */
[----:B------:R-:W-:Y:S02]  /*31e30*/  ULOP3.LUT UR29, URZ, UR29, URZ, 0x33, !UPT ;  /* 0x0000001d3f1d7292 */ /* 0x000fe4000f8e333f */
[----:B------:R-:W-:Y:S01]  /*31e40*/  UIADD3 UR39, UR23, UR39, URZ ;  /* 0x0000002717277290 */ /* 0x000fe2000fffe03f */
[----:B------:R-:W-:Y:S01]  /*31e50*/  SHF.R.S32.HI R5, RZ, 0x1f, R0 ;  /* 0x0000001fff057819 */ /* 0x000fe20000011400 */
[----:B------:R-:W-:-:S03]  /*31e60*/  ULDC.64 UR14, c[0x0][0x198] ;  /* 0x00006600000e7ab9 */ /* 0x000fc60000000a00 */
[----:B------:R-:W-:Y:S02]  /*31e70*/  LEA.HI R0, R5, R0, RZ, 0x7 ;  /* 0x0000000005007211 */ /* 0x000fe400078f38ff */
[C---:B-1----:R-:W-:Y:S02]  /*31e80*/  LOP3.LUT P3, RZ, R4.reuse, 0x7f, RZ, 0xc0, !PT ;  /* 0x0000007f04ff7812 */ /* 0x042fe4000786c0ff */
[----:B------:R-:W-:Y:S02]  /*31e90*/  LOP3.LUT P0, RZ, R4, 0x1f, RZ, 0xc0, !PT ;  /* 0x0000001f04ff7812 */ /* 0x000fe4000780c0ff */
[----:B------:R-:W-:Y:S02]  /*31ea0*/  SHF.R.S32.HI R0, RZ, 0x7, R0 ;  /* 0x00000007ff007819 */ /* 0x000fe40000011400 */
[----:B------:R-:W-:Y:S02]  /*31eb0*/  PLOP3.LUT P0, PT, P0, P3, PT, 0x8a, 0x0 ;  /* 0x000000000000781c */ /* 0x000fe40000707172 */
[----:B------:R-:W-:-:S11]  /*31ec0*/  IADD3 R16, R0, 0x1, RZ ;  /* 0x0000000100107810 */ /* 0x000fd60007ffe0ff */
.L_x_556:
[----:B------:R-:W-:-:S03]  /*31ed0*/  UMOV UR4, 0xffffffff ;  /* 0xffffffff00047882 */ /* 0x000fc60000000000 */
[----:B------:R-:W-:Y:S05]  /*31ee0*/  BRA.DIV UR4, `(.L_x_545) ;  /* 0x0000001204487947 */ /* 0x000fea000b800000 */
[----:B------:R-:W-:-:S13]  /*31ef0*/  ELECT P6, URZ, PT ;  /* 0x00000000003f782f */ /* 0x000fda00038c0000 */
.L_x_567:
[----:B------:R-:W0:Y:S01]  /*31f00*/  LDC R4, c[0x0][0x28c] ;  /* 0x0000a300ff047b82 */ /* 0x000e220000000800 */
[----:B------:R-:W-:Y:S01]  /*31f10*/  BSSY B1, `(.L_x_546) ;  /* 0x0000058000017945 */ /* 0x000fe20003800000 */
[----:B0-----:R-:W-:-:S13]  /*31f20*/  ISETP.LT.OR P6, PT, R4, 0x1, !P6 ;  /* 0x000000010400780c */ /* 0x001fda00077c1670 */
[----:B------:R-:W-:Y:S05]  /*31f30*/  @P6 BRA `(.L_x_547) ;  /* 0x0000000400546947 */ /* 0x000fea0003800000 */
[----:B------:R-:W-:Y:S01]  /*31f40*/  SHF.L.U32 R5, R2, 0x8, RZ ;  /* 0x0000000802057819 */ /* 0x000fe200000006ff */
[----:B------:R-:W-:Y:S01]  /*31f50*/  IMAD.SHL.U32 R3, R3, 0x100, RZ ;  /* 0x0000010003037824 */ /* 0x000fe200078e00ff */
[----:B------:R-:W-:Y:S01]  /*31f60*/  MOV R4, R16 ;  /* 0x0000001000047202 */ /* 0x000fe20000000f00 */
[----:B------:R-:W-:Y:S01]  /*31f70*/  IMAD.MOV.U32 R13, RZ, RZ, RZ ;  /* 0x000000ffff0d7224 */ /* 0x000fe200078e00ff */
[----:B------:R-:W-:Y:S01]  /*31f80*/  MOV R8, R6 ;  /* 0x0000000600087202 */ /* 0x000fe20000000f00 */
[----:B------:R-:W-:-:S07]  /*31f90*/  IMAD.MOV.U32 R2, RZ, RZ, R7 ;  /* 0x000000ffff027224 */ /* 0x000fce00078e0007 */
.L_x_551:
[----:B------:R-:W0:Y:S01]  /*31fa0*/  S2R R12, SR_CgaCtaId ;  /* 0x00000000000c7919 */ /* 0x000e220000008800 */
[----:B------:R-:W-:-:S04]  /*31fb0*/  MOV R11, 0x400 ;  /* 0x00000400000b7802 */ /* 0x000fc80000000f00 */
[----:B0-----:R-:W-:Y:S02]  /*31fc0*/  LEA R15, R12, R11, 0x18 ;  /* 0x0000000b0c0f7211 */ /* 0x001fe400078ec0ff */
[----:B------:R-:W-:Y:S01]  /*31fd0*/  SHF.L.U32 R11, R2, 0x1f, RZ ;  /* 0x0000001f020b7819 */ /* 0x000fe200000006ff */
[----:B------:R-:W0:Y:S02]  /*31fe0*/  @!P3 LDC R12, c[0x0][0x500] ;  /* 0x00014000ff0cbb82 */ /* 0x000e240000000800 */
[----:B------:R-:W-:-:S04]  /*31ff0*/  IMAD R14, R8, 0x8, R15 ;  /* 0x00000008080e7824 */ /* 0x000fc800078e020f */
[----:B------:R-:W1:Y:S02]  /*32000*/  SYNCS.PHASECHK.TRANS64.TRYWAIT P1, [R14+URZ+0x20], R11 ;  /* 0x0000200b0e0075a7 */ /* 0x000e64000802017f */
[----:B-1----:R-:W-:Y:S05]  /*32010*/  @!P1 BRA `(.L_x_548) ;  /* 0x00000010001c9947 */ /* 0x002fea0003800000 */
.L_x_568:
[----:B------:R-:W-:Y:S01]  /*32020*/  UPRMT UR4, UR45, 0x9910, URZ ;  /* 0x000099102d047896 */ /* 0x000fe2000800003f */
[----:B0-----:R0:W-:Y:S03]  /*32030*/  @!P3 SYNCS.ARRIVE.TRANS64 RZ, [R14+URZ], R12 ;  /* 0x0000000c0effb9a7 */ /* 0x0011e6000800003f */
[----:B------:R-:W-:-:S06]  /*32040*/  UISETP.NE.AND UP0, UPT, UR4, 0x2, UPT ;  /* 0x000000020400788c */ /* 0x000fcc000bf05270 */
[----:B------:R-:W-:-:S13]  /*32050*/  PLOP3.LUT P1, PT, PT, PT, UP0, 0x80, 0x0 ;  /* 0x000000000000781c */ /* 0x000fda0003f2f008 */
[----:B0-----:R-:W-:Y:S05]  /*32060*/  @P1 BRA `(.L_x_549) ;  /* 0x0000000000041947 */ /* 0x001fea0003800000 */
[----:B------:R-:W-:Y:S01]  /*32070*/  BPT.TRAP 0x1 ;  /* 0x000000040000795c */ /* 0x000fe20000300000 */
.L_x_549:
[----:B------:R-:W-:Y:S05]  /*32080*/  @P0 BRA `(.L_x_550) ;  /* 0x0000000000040947 */ /* 0x000fea0003800000 */
[----:B------:R-:W-:Y:S01]  /*32090*/  BPT.TRAP 0x1 ;  /* 0x000000040000795c */ /* 0x000fe20000300000 */
.L_x_550:
[----:B------:R-:W-:Y:S01]  /*320a0*/  LEA R15, R8, R15, 0x11 ;  /* 0x0000000f080f7211 */ /* 0x000fe200078e88ff */
[----:B------:R-:W-:Y:S01]  /*320b0*/  UIADD3 UR30, UP0, UR14, 0xf0, URZ ;  /* 0x000000f00e1e7890 */ /* 0x000fe2000ff1e03f */
[----:B------:R-:W-:Y:S01]  /*320c0*/  R2UR UR10, R13 ;  /* 0x000000000d0a72ca */ /* 0x000fe200000e0000 */
[----:B------:R-:W-:Y:S01]  /*320d0*/  UIADD3 UR4, UP1, UR14, 0x1f0, URZ ;  /* 0x000001f00e047890 */ /* 0x000fe2000ff3e03f */
[----:B------:R-:W-:Y:S01]  /*320e0*/  R2UR UR18, R15 ;  /* 0x000000000f1272ca */ /* 0x000fe200000e0000 */
[----:B------:R-:W-:Y:S01]  /*320f0*/  UIADD3.X UR31, URZ, UR15, URZ, UP0, !UPT ;  /* 0x0000000f3f1f7290 */ /* 0x000fe200087fe43f */
[----:B------:R-:W-:Y:S01]  /*32100*/  R2UR UR9, R14 ;  /* 0x000000000e0972ca */ /* 0x000fe200000e0000 */
[----:B------:R-:W-:Y:S01]  /*32110*/  UMOV UR6, 0x0 ;  /* 0x0000000000067882 */ /* 0x000fe20000000000 */
[----:B------:R-:W-:Y:S01]  /*32120*/  R2UR UR11, R3 ;  /* 0x00000000030b72ca */ /* 0x000fe200000e0000 */
[----:B------:R-:W-:Y:S01]  /*32130*/  UMOV UR7, 0x10000000 ;  /* 0x1000000000077882 */ /* 0x000fe20000000000 */
[----:B------:R-:W-:Y:S01]  /*32140*/  R2UR UR12, R10 ;  /* 0x000000000a0c72ca */ /* 0x000fe200000e0000 */
[----:B------:R-:W-:Y:S01]  /*32150*/  UIADD3.X UR5, URZ, UR15, URZ, UP1, !UPT ;  /* 0x0000000f3f057290 */ /* 0x000fe20008ffe43f */
[----:B------:R-:W-:Y:S01]  /*32160*/  R2UR UR35, R5 ;  /* 0x00000000052372ca */ /* 0x000fe200000e0000 */
[----:B------:R-:W-:Y:S01]  /*32170*/  VIADD R8, R8, 0x1 ;  /* 0x0000000108087836 */ /* 0x000fe20000000000 */
[----:B------:R-:W-:Y:S01]  /*32180*/  IADD3 R4, R4, -0x1, RZ ;  /* 0xffffffff04047810 */ /* 0x000fe20007ffe0ff */
[----:B------:R-:W-:Y:S01]  /*32190*/  UIADD3 UR58, UR10, 0x20, URZ ;  /* 0x000000200a3a7890 */ /* 0x000fe2000fffe03f */
[----:B------:R-:W-:Y:S01]  /*321a0*/  VIADD R13, R13, 0x80 ;  /* 0x000000800d0d7836 */ /* 0x000fe20000000000 */
[----:B------:R-:W-:Y:S01]  /*321b0*/  UIADD3 UR8, UR18, 0x100, URZ ;  /* 0x0000010012087890 */ /* 0x000fe2000fffe03f */
[----:B------:R-:W-:Y:S01]  /*321c0*/  ISETP.GT.AND P2, PT, R4, 0x1, PT ;  /* 0x000000010400780c */ /* 0x000fe20003f44270 */
[----:B------:R-:W-:Y:S01]  /*321d0*/  UIADD3 UR56, UR18, 0x8100, URZ ;  /* 0x0000810012387890 */ /* 0x000fe2000fffe03f */
[----:B------:R-:W-:Y:S01]  /*321e0*/  ISETP.NE.AND P1, PT, R8, 0x4, PT ;  /* 0x000000040800780c */ /* 0x000fe20003f25270 */
[----:B------:R-:W-:-:S02]  /*321f0*/  UIADD3 UR50, UR10, 0x40, URZ ;  /* 0x000000400a327890 */ /* 0x000fc4000fffe03f */
[----:B------:R-:W-:Y:S01]  /*32200*/  UIADD3 UR48, UR18, 0x10100, URZ ;  /* 0x0001010012307890 */ /* 0x000fe2000fffe03f */
[----:B-1----:R-:W-:Y:S01]  /*32210*/  SEL R11, RZ, 0x1, P1 ;  /* 0x00000001ff0b7807 */ /* 0x002fe20000800000 */
[----:B------:R-:W-:Y:S02]  /*32220*/  UIADD3 UR42, UR10, 0x60, URZ ;  /* 0x000000600a2a7890 */ /* 0x000fe4000fffe03f */
[----:B------:R0:W-:Y:S01]  /*32230*/  UTMALDG.3D [UR8], [UR30], desc[UR6] ;  /* 0x000006081e0075b4 */ /* 0x0001e20008011000 */
[----:B------:R-:W-:Y:S01]  /*32240*/  UIADD3 UR40, UR18, 0x18100, URZ ;  /* 0x0001810012287890 */ /* 0x000fe2000fffe03f */
[----:B------:R-:W-:Y:S01]  /*32250*/  LOP3.LUT R2, R2, R11, RZ, 0x3c, !PT ;  /* 0x0000000b02027212 */ /* 0x000fe200078e3cff */
[----:B------:R-:W-:Y:S01]  /*32260*/  UIADD3 UR32, UR18, 0x80100, URZ ;  /* 0x0008010012207890 */ /* 0x000fe2000fffe03f */
[----:B------:R-:W-:Y:S01]  /*32270*/  SEL R8, R8, RZ, P1 ;  /* 0x000000ff08087207 */ /* 0x000fe20000800000 */
[----:B------:R-:W-:Y:S02]  /*32280*/  UIADD3 UR24, UR18, 0x88100, URZ ;  /* 0x0008810012187890 */ /* 0x000fe4000fffe03f */
[----:B------:R-:W-:Y:S01]  /*32290*/  UIADD3 UR16, UR18, 0x90100, URZ ;  /* 0x0009010012107890 */ /* 0x000fe2000fffe03f */
[----:B------:R-:W-:Y:S01]  /*322a0*/  UMOV UR57, UR9 ;  /* 0x0000000900397c82 */ /* 0x000fe20008000000 */
        /* <DEDUP_REMOVED lines=8> */
[----:B------:R1:W-:Y:S01]  /*32330*/  UTMALDG.3D [UR56], [UR30], desc[UR6] ;  /* 0x000006381e0075b4 */ /* 0x0003e20008011000 */
[----:B------:R-:W-:Y:S01]  /*32340*/  UMOV UR33, UR9 ;  /* 0x0000000900217c82 */ /* 0x000fe20008000000 */
[----:B------:R-:W-:Y:S01]  /*32350*/  UMOV UR34, UR10 ;  /* 0x0000000a00227c82 */ /* 0x000fe20008000000 */
[----:B------:R-:W-:Y:S01]  /*32360*/  UMOV UR36, UR12 ;  /* 0x0000000c00247c82 */ /* 0x000fe20008000000 */
[----:B------:R-:W-:Y:S01]  /*32370*/  UMOV UR25, UR9 ;  /* 0x0000000900197c82 */ /* 0x000fe20008000000 */
[----:B------:R-:W-:Y:S01]  /*32380*/  UMOV UR27, UR35 ;  /* 0x00000023001b7c82 */ /* 0x000fe20008000000 */
[----:B0-----:R-:W-:Y:S01]  /*32390*/  UIADD3 UR8, UR18, 0x98100, URZ ;  /* 0x0009810012087890 */ /* 0x001fe2000fffe03f */
[----:B------:R1:W-:Y:S01]  /*323a0*/  UTMALDG.3D [UR48], [UR30], desc[UR6] ;  /* 0x000006301e0075b4 */ /* 0x0003e20008011000 */
        /* <DEDUP_REMOVED lines=9> */
[----:B------:R1:W-:Y:S01]  /*32440*/  UTMALDG.3D [UR32], [UR4], desc[UR6] ;  /* 0x00000620040075b4 */ /* 0x0003e20008011000 */
[----:B------:R1:W-:Y:S01]  /*32450*/  UTMALDG.3D [UR24], [UR4], desc[UR6] ;  /* 0x00000618040075b4 */ /* 0x0003e20008011000 */
[----:B------:R1:W-:Y:S01]  /*32460*/  UTMALDG.3D [UR16], [UR4], desc[UR6] ;  /* 0x00000610040075b4 */ /* 0x0003e20008011000 */
[----:B------:R1:W-:Y:S02]  /*32470*/  UTMALDG.3D [UR8], [UR4], desc[UR6] ;  /* 0x00000608040075b4 */ /* 0x0003e40008011000 */
[----:B-1----:R-:W-:Y:S05]  /*32480*/  @P2 BRA `(.L_x_551) ;  /* 0xfffffff800c42947 */ /* 0x002fea000383ffff */
.L_x_547:
[----:B------:R-:W-:Y:S05]  /*32490*/  BSYNC B1 ;  /* 0x0000000000017941 */ /* 0x000fea0003800000 */
.L_x_546:
[----:B------:R-:W2:Y:S01]  /*324a0*/  LDL.LU R14, [R1+0x200] ;  /* 0x00020000010e7983 */ /* 0x000ea20000300800 */
[----:B------:R-:W-:Y:S01]  /*324b0*/  LOP3.LUT P4, RZ, R9, 0xff, RZ, 0xc0, !PT ;  /* 0x000000ff09ff7812 */ /* 0x000fe2000788c0ff */
[----:B------:R-:W-:Y:S01]  /*324c0*/  ULDC.64 UR4, c[0x0][0x650] ;  /* 0x0001940000047ab9 */ /* 0x000fe20000000a00 */
[----:B------:R-:W-:Y:S01]  /*324d0*/  IADD3 R6, R0, R6, RZ ;  /* 0x0000000600067210 */ /* 0x000fe20007ffe0ff */
[----:B------:R-:W-:Y:S01]  /*324e0*/  BSSY B1, `(.L_x_552) ;  /* 0x0000073000017945 */ /* 0x000fe20003800000 */
[----:B------:R-:W-:Y:S01]  /*324f0*/  IMAD.MOV.U32 R10, RZ, RZ, -0x1 ;  /* 0xffffffffff0a7424 */ /* 0x000fe200078e00ff */
[----:B------:R-:W-:Y:S02]  /*32500*/  PRMT R4, RZ, 0x7610, R4 ;  /* 0x00007610ff047816 */ /* 0x000fe40000000004 */
[----:B------:R-:W-:Y:S02]  /*32510*/  SHF.R.U32.HI R2, RZ, 0x2, R6 ;  /* 0x00000002ff027819 */ /* 0x000fe40000011606 */
[----:B------:R-:W-:-:S02]  /*32520*/  ISETP.GT.U32.AND P1, PT, R6, 0x3, PT ;  /* 0x000000030600780c */ /* 0x000fc40003f24070 */
[----:B------:R-:W-:Y:S02]  /*32530*/  LOP3.LUT R2, R2, 0x1, RZ, 0xc0, !PT ;  /* 0x0000000102027812 */ /* 0x000fe400078ec0ff */
[----:B------:R-:W0:Y:S01]  /*32540*/  @P4 S2R R3, SR_CgaCtaId ;  /* 0x0000000000034919 */ /* 0x000e220000008800 */
[----:B------:R-:W-:Y:S02]  /*32550*/  ISETP.LT.U32.AND P1, PT, R0, 0x4, P1 ;  /* 0x000000040000780c */ /* 0x000fe40000f21070 */
[----:B------:R-:W-:Y:S02]  /*32560*/  ISETP.NE.U32.AND P2, PT, R2, 0x1, PT ;  /* 0x000000010200780c */ /* 0x000fe40003f45070 */
[----:B------:R-:W-:Y:S02]  /*32570*/  @P4 MOV R2, 0x400 ;  /* 0x0000040000024802 */ /* 0x000fe40000000f00 */
[----:B------:R-:W-:Y:S02]  /*32580*/  ISETP.GT.U32.AND P2, PT, R0, 0x3, !P2 ;  /* 0x000000030000780c */ /* 0x000fe40005744070 */
[----:B------:R-:W-:-:S02]  /*32590*/  LOP3.LUT R6, R6, 0x3, RZ, 0xc0, !PT ;  /* 0x0000000306067812 */ /* 0x000fc400078ec0ff */
[----:B------:R-:W-:Y:S02]  /*325a0*/  PRMT R9, RZ, 0x7610, R9 ;  /* 0x00007610ff097816 */ /* 0x000fe40000000009 */
[----:B0-----:R-:W-:Y:S02]  /*325b0*/  @P4 LEA R2, R3, R2, 0x18 ;  /* 0x0000000203024211 */ /* 0x001fe400078ec0ff */
[----:B------:R-:W-:Y:S02]  /*325c0*/  SEL R3, RZ, 0x1, !P2 ;  /* 0x00000001ff037807 */ /* 0x000fe40005000000 */
[----:B------:R0:W-:Y:S02]  /*325d0*/  @P4 SYNCS.ARRIVE.TRANS64.A1T0 RZ, [R2+URZ+0x58], RZ ;  /* 0x000058ff02ff49a7 */ /* 0x0001e4000810003f */
[----:B0-----:R-:W-:-:S04]  /*325e0*/  SEL R2, RZ, 0x1, !P1 ;  /* 0x00000001ff027807 */ /* 0x001fc80004800000 */
[----:B------:R-:W-:Y:S01]  /*325f0*/  LOP3.LUT R7, R3, R7, R2, 0x96, !PT ;  /* 0x0000000703077212 */ /* 0x000fe200078e9602 */
[----:B------:R-:W-:Y:S01]  /*32600*/  IMAD.MOV.U32 R3, RZ, RZ, -0x1 ;  /* 0xffffffffff037424 */ /* 0x000fe200078e00ff */
[----:B------:R-:W-:Y:S02]  /*32610*/  MOV R2, 0xffffffff ;  /* 0xffffffff00027802 */ /* 0x000fe40000000f00 */
[----:B--2---:R-:W-:-:S04]  /*32620*/  IADD3 R14, P1, R14, UR22, RZ ;  /* 0x000000160e0e7c10 */ /* 0x004fc8000ff3e0ff */
[----:B------:R-:W-:Y:S01]  /*32630*/  IADD3.X R17, R17, UR39, RZ, P1, !PT ;  /* 0x0000002711117c10 */ /* 0x000fe20008ffe4ff */
[----:B------:R0:W-:Y:S01]  /*32640*/  STL [R1+0x200], R14 ;  /* 0x0002000e01007387 */ /* 0x0001e20000100800 */
[----:B------:R-:W-:-:S04]  /*32650*/  ISETP.GE.U32.AND P1, PT, R14, UR4, PT ;  /* 0x000000040e007c0c */ /* 0x000fc8000bf26070 */
[----:B------:R-:W-:-:S13]  /*32660*/  ISETP.GE.U32.AND.EX P1, PT, R17, UR5, PT, P1 ;  /* 0x0000000511007c0c */ /* 0x000fda000bf26110 */
[----:B0-----:R-:W-:Y:S05]  /*32670*/  @P1 BRA `(.L_x_553) ;  /* 0x0000000400641947 */ /* 0x001fea0003800000 */
[----:B------:R-:W0:Y:S01]  /*32680*/  S2R R8, SR_CTAID.X ;  /* 0x0000000000087919 */ /* 0x000e220000002500 */
[----:B------:R-:W-:Y:S01]  /*32690*/  ULDC UR4, c[0x0][0x150] ;  /* 0x0000540000047ab9 */ /* 0x000fe20000000800 */
[----:B------:R-:W1:Y:S01]  /*326a0*/  LDC R3, c[0x0][0x144] ;  /* 0x00005100ff037b82 */ /* 0x000e620000000800 */
[----:B------:R-:W-:Y:S01]  /*326b0*/  UISETP.NE.AND UP0, UPT, UR38, URZ, UPT ;  /* 0x0000003f2600728c */ /* 0x000fe2000bf05270 */
[----:B------:R-:W2:Y:S01]  /*326c0*/  S2R R5, SR_CTAID.Y ;  /* 0x0000000000057919 */ /* 0x000ea20000002600 */
[----:B------:R-:W-:-:S04]  /*326d0*/  ULDC UR7, c[0x0][0x630] ;  /* 0x00018c0000077ab9 */ /* 0x000fc80000000800 */
[----:B------:R-:W-:Y:S01]  /*326e0*/  PLOP3.LUT P1, PT, PT, PT, UP0, 0x80, 0x0 ;  /* 0x000000000000781c */ /* 0x000fe20003f2f008 */
[----:B------:R-:W3:Y:S01]  /*326f0*/  LDC R12, c[0x0][0x148] ;  /* 0x00005200ff0c7b82 */ /* 0x000ee20000000800 */
[----:B0-----:R-:W-:Y:S02]  /*32700*/  I2FP.F32.U32 R2, R8 ;  /* 0x0000000800027245 */ /* 0x001fe40000201000 */
[----:B--2---:R-:W-:-:S03]  /*32710*/  I2FP.F32.U32 R4, R5 ;  /* 0x0000000500047245 */ /* 0x004fc60000201000 */
[----:B------:R-:W-:Y:S01]  /*32720*/  FMUL R2, R2, UR4 ;  /* 0x0000000402027c20 */ /* 0x000fe20008400000 */
[----:B------:R-:W-:Y:S02]  /*32730*/  ULDC UR4, c[0x0][0x154] ;  /* 0x0000550000047ab9 */ /* 0x000fe40000000800 */
[----:B------:R-:W-:Y:S01]  /*32740*/  FMUL R10, R4, UR4 ;  /* 0x00000004040a7c20 */ /* 0x000fe20008400000 */
[----:B------:R-:W-:Y:S02]  /*32750*/  ULDC.64 UR4, c[0x0][0x628] ;  /* 0x00018a0000047ab9 */ /* 0x000fe40000000a00 */
[----:B------:R-:W0:Y:S08]  /*32760*/  F2I.U32.TRUNC.NTZ R2, R2 ;  /* 0x0000000200027305 */ /* 0x000e30000020f000 */
[----:B------:R-:W2:Y:S01]  /*32770*/  F2I.U32.TRUNC.NTZ R10, R10 ;  /* 0x0000000a000a7305 */ /* 0x000ea2000020f000 */
[----:B0-----:R-:W-:-:S02]  /*32780*/  IADD3 R4, -R2, RZ, RZ ;  /* 0x000000ff02047210 */ /* 0x001fc40007ffe1ff */
[----:B------:R-:W-:-:S03]  /*32790*/  MOV R2, R14 ;  /* 0x0000000e00027202 */ /* 0x000fc60000000f00 */
[----:B-1----:R-:W-:Y:S02]  /*327a0*/  IMAD R8, R3, R4, R8 ;  /* 0x0000000403087224 */ /* 0x002fe400078e0208 */
[----:B--2---:R-:W-:-:S04]  /*327b0*/  IMAD.MOV R3, RZ, RZ, -R10 ;  /* 0x000000ffff037224 */ /* 0x004fc800078e0a0a */
[----:B---3--:R-:W-:Y:S01]  /*327c0*/  @P1 IMAD R8, R12, R3, R5 ;  /* 0x000000030c081224 */ /* 0x008fe200078e0205 */
[----:B------:R-:W-:Y:S01]  /*327d0*/  ISETP.NE.U32.AND P1, PT, RZ, UR4, PT ;  /* 0x00000004ff007c0c */ /* 0x000fe2000bf25070 */
[----:B------:R-:W-:-:S03]  /*327e0*/  IMAD.MOV.U32 R3, RZ, RZ, R17 ;  /* 0x000000ffff037224 */ /* 0x000fc600078e0011 */
[----:B------:R-:W-:-:S13]  /*327f0*/  ISETP.NE.AND.EX P1, PT, RZ, UR5, PT, P1 ;  /* 0x00000005ff007c0c */ /* 0x000fda000bf25310 */
[----:B------:R-:W-:Y:S05]  /*32800*/  @!P1 BRA `(.L_x_554) ;  /* 0x0000000000289947 */ /* 0x000fea0003800000 */
[----:B------:R-:W-:Y:S02]  /*32810*/  ULDC UR6, c[0x0][0x634] ;  /* 0x00018d0000067ab9 */ /* 0x000fe40000000800 */
[----:B------:R-:W-:-:S04]  /*32820*/  IADD3 R3, P1, R14, UR6, RZ ;  /* 0x000000060e037c10 */ /* 0x000fc8000ff3e0ff */
[----:B------:R-:W-:-:S05]  /*32830*/  IADD3.X R11, RZ, R17, RZ, P1, !PT ;  /* 0x00000011ff0b7210 */ /* 0x000fca0000ffe4ff */
[----:B------:R-:W-:-:S04]  /*32840*/  IMAD.WIDE.U32 R4, R11, UR4, RZ ;  /* 0x000000040b047c25 */ /* 0x000fc8000f8e00ff */
[----:B------:R-:W-:-:S04]  /*32850*/  IMAD.WIDE.U32 R4, P1, R3, UR5, R4 ;  /* 0x0000000503047c25 */ /* 0x000fc8000f820004 */
[----:B------:R-:W-:Y:S01]  /*32860*/  IMAD.WIDE.U32 R2, R3, UR4, RZ ;  /* 0x0000000403027c25 */ /* 0x000fe2000f8e00ff */
[----:B------:R-:W-:-:S04]  /*32870*/  MOV R2, R5 ;  /* 0x0000000500027202 */ /* 0x000fc80000000f00 */
[----:B------:R-:W-:Y:S01]  /*32880*/  IADD3 RZ, P2, R3, R4, RZ ;  /* 0x0000000403ff7210 */ /* 0x000fe20007f5e0ff */
[----:B------:R-:W-:-:S04]  /*32890*/  IMAD.X R3, RZ, RZ, RZ, P1 ;  /* 0x000000ffff037224 */ /* 0x000fc800008e06ff */
[----:B------:R-:W-:-:S08]  /*328a0*/  IMAD.WIDE.U32.X R2, R11, UR5, R2, P2 ;  /* 0x000000050b027c25 */ /* 0x000fd000090e0402 */
.L_x_554:
[--C-:B------:R-:W-:Y:S01]  /*328b0*/  SHF.R.U64 R10, R2, UR7, R3.reuse ;  /* 0x00000007020a7c19 */ /* 0x100fe20008001203 */
[----:B------:R-:W-:Y:S01]  /*328c0*/  ULDC.64 UR4, c[0x0][0x620] ;  /* 0x0001880000047ab9 */ /* 0x000fe20000000a00 */
[----:B------:R-:W-:Y:S01]  /*328d0*/  SHF.R.U32.HI R2, RZ, UR7, R3 ;  /* 0x00000007ff027c19 */ /* 0x000fe20008011603 */
[----:B------:R-:W-:Y:S01]  /*328e0*/  IMAD.MOV.U32 R3, RZ, RZ, R17 ;  /* 0x000000ffff037224 */ /* 0x000fe200078e0011 */
[----:B------:R-:W-:Y:S01]  /*328f0*/  IADD3 R11, P1, RZ, -R10, RZ ;  /* 0x8000000aff0b7210 */ /* 0x000fe20007f3e0ff */
[----:B------:R-:W-:-:S04]  /*32900*/  ULDC.64 UR6, c[0x0][0x640] ;  /* 0x0001900000067ab9 */ /* 0x000fc80000000a00 */
[----:B------:R-:W-:Y:S01]  /*32910*/  IMAD.X R2, RZ, RZ, ~R2, P1 ;  /* 0x000000ffff027224 */ /* 0x000fe200008e0e02 */
[----:B------:R-:W-:-:S03]  /*32920*/  ISETP.NE.U32.AND P1, PT, RZ, UR6, PT ;  /* 0x00000006ff007c0c */ /* 0x000fc6000bf25070 */
[----:B------:R-:W-:Y:S01]  /*32930*/  IMAD R2, R2, UR4, RZ ;  /* 0x0000000402027c24 */ /* 0x000fe2000f8e02ff */
[----:B------:R-:W-:-:S03]  /*32940*/  ISETP.NE.AND.EX P1, PT, RZ, UR7, PT, P1 ;  /* 0x00000007ff007c0c */ /* 0x000fc6000bf25310 */
[----:B------:R-:W-:Y:S01]  /*32950*/  IMAD R5, R11, UR5, R2 ;  /* 0x000000050b057c24 */ /* 0x000fe2000f8e0202 */
[----:B------:R-:W-:-:S05]  /*32960*/  MOV R2, R14 ;  /* 0x0000000e00027202 */ /* 0x000fca0000000f00 */
[----:B------:R-:W-:Y:S01]  /*32970*/  IMAD.WIDE.U32 R2, R11, UR4, R2 ;  /* 0x000000040b027c25 */ /* 0x000fe2000f8e0002 */
[----:B------:R-:W-:-:S04]  /*32980*/  ULDC UR4, c[0x0][0x618] ;  /* 0x0001860000047ab9 */ /* 0x000fc80000000800 */
[----:B------:R-:W-:-:S04]  /*32990*/  IADD3 R3, R3, R5, RZ ;  /* 0x0000000503037210 */ /* 0x000fc80007ffe0ff */
[--C-:B------:R-:W-:Y:S02]  /*329a0*/  SHF.R.U64 R11, R2, UR4, R3.reuse ;  /* 0x00000004020b7c19 */ /* 0x100fe40008001203 */
[----:B------:R-:W-:Y:S01]  /*329b0*/  SHF.R.U32.HI R2, RZ, UR4, R3 ;  /* 0x00000004ff027c19 */ /* 0x000fe20008011603 */
[----:B------:R-:W-:-:S03]  /*329c0*/  ULDC UR4, c[0x0][0x608] ;  /* 0x0001820000047ab9 */ /* 0x000fc60000000800 */
[--C-:B------:R-:W-:Y:S02]  /*329d0*/  SHF.R.U64 R12, R11, UR4, R2.reuse ;  /* 0x000000040b0c7c19 */ /* 0x100fe40008001202 */
[----:B------:R-:W-:Y:S01]  /*329e0*/  SHF.R.U32.HI R3, RZ, UR4, R2 ;  /* 0x00000004ff037c19 */ /* 0x000fe20008011602 */
[----:B------:R-:W-:-:S03]  /*329f0*/  ULDC UR4, c[0x0][0x658] ;  /* 0x0001960000047ab9 */ /* 0x000fc60000000800 */
[--C-:B------:R-:W-:Y:S02]  /*32a00*/  SHF.R.U64 R13, R12, UR4, R3.reuse ;  /* 0x000000040c0d7c19 */ /* 0x100fe40008001203 */
[----:B------:R-:W-:-:S03]  /*32a10*/  SHF.R.U32.HI R15, RZ, UR4, R3 ;  /* 0x00000004ff0f7c19 */ /* 0x000fc60008011603 */
[----:B------:R-:W-:Y:S01]  /*32a20*/  IMAD.MOV.U32 R2, RZ, RZ, R13 ;  /* 0x000000ffff027224 */ /* 0x000fe200078e000d */
[----:B------:R-:W-:Y:S01]  /*32a30*/  MOV R3, R15 ;  /* 0x0000000f00037202 */ /* 0x000fe20000000f00 */
[----:B------:R-:W-:Y:S06]  /*32a40*/  @!P1 BRA `(.L_x_555) ;  /* 0x0000000000289947 */ /* 0x000fec0003800000 */
[----:B------:R-:W-:Y:S02]  /*32a50*/  ULDC UR4, c[0x0][0x64c] ;  /* 0x0001930000047ab9 */ /* 0x000fe40000000800 */
[----:B------:R-:W-:-:S05]  /*32a60*/  IADD3 R3, P1, R13, UR4, RZ ;  /* 0x000000040d037c10 */ /* 0x000fca000ff3e0ff */
[----:B------:R-:W-:-:S04]  /*32a70*/  IMAD.X R15, RZ, RZ, R15, P1 ;  /* 0x000000ffff0f7224 */ /* 0x000fc800008e060f */
[----:B------:R-:W-:-:S04]  /*32a80*/  IMAD.WIDE.U32 R4, R15, UR6, RZ ;  /* 0x000000060f047c25 */ /* 0x000fc8000f8e00ff */
[----:B------:R-:W-:-:S04]  /*32a90*/  IMAD.WIDE.U32 R4, P1, R3, UR7, R4 ;  /* 0x0000000703047c25 */ /* 0x000fc8000f820004 */
[----:B------:R-:W-:-:S04]  /*32aa0*/  IMAD.WIDE.U32 R2, R3, UR6, RZ ;  /* 0x0000000603027c25 */ /* 0x000fc8000f8e00ff */
[----:B------:R-:W-:Y:S01]  /*32ab0*/  IMAD.MOV.U32 R2, RZ, RZ, R5 ;  /* 0x000000ffff027224 */ /* 0x000fe200078e0005 */
[----:B------:R-:W-:Y:S02]  /*32ac0*/  IADD3 RZ, P2, R3, R4, RZ ;  /* 0x0000000403ff7210 */ /* 0x000fe40007f5e0ff */
[----:B------:R-:W-:-:S03]  /*32ad0*/  IADD3.X R3, RZ, RZ, RZ, P1, !PT ;  /* 0x000000ffff037210 */ /* 0x000fc60000ffe4ff */
[----:B------:R-:W-:-:S08]  /*32ae0*/  IMAD.WIDE.U32.X R2, R15, UR7, R2, P2 ;  /* 0x000000070f027c25 */ /* 0x000fd000090e0402 */
.L_x_555:
[----:B------:R-:W-:Y:S01]  /*32af0*/  ULDC UR4, c[0x0][0x648] ;  /* 0x0001920000047ab9 */ /* 0x000fe20000000800 */
[----:B------:R-:W-:Y:S01]  /*32b00*/  LOP3.LUT R12, R12, UR29, RZ, 0xc0, !PT ;  /* 0x0000001d0c0c7c12 */ /* 0x000fe2000f8ec0ff */
[----:B------:R-:W-:Y:S01]  /*32b10*/  UISETP.NE.AND UP0, UPT, UR38, URZ, UPT ;  /* 0x0000003f2600728c */ /* 0x000fe2000bf05270 */
[----:B------:R-:W-:Y:S01]  /*32b20*/  SHF.R.U64 R3, R2, UR4, R3 ;  /* 0x0000000402037c19 */ /* 0x000fe20008001203 */
[----:B------:R-:W-:Y:S01]  /*32b30*/  ULDC UR4, c[0x0][0x638] ;  /* 0x00018e0000047ab9 */ /* 0x000fe20000000800 */
[----:B------:R-:W-:Y:S02]  /*32b40*/  IMAD.MOV.U32 R4, RZ, RZ, 0x1 ;  /* 0x00000001ff047424 */ /* 0x000fe400078e00ff */
[C---:B------:R-:W-:Y:S01]  /*32b50*/  IADD3 R2, -R3.reuse, RZ, RZ ;  /* 0x000000ff03027210 */ /* 0x040fe20007ffe1ff */
[----:B------:R-:W-:Y:S01]  /*32b60*/  IMAD R5, R3, UR13, R12 ;  /* 0x0000000d03057c24 */ /* 0x000fe2000f8e020c */
[----:B------:R-:W-:Y:S02]  /*32b70*/  PLOP3.LUT P1, PT, PT, PT, UP0, 0x40, 0x0 ;  /* 0x000000000000781c */ /* 0x000fe40003f2e808 */
[----:B------:R-:W-:Y:S01]  /*32b80*/  PLOP3.LUT P2, PT, PT, PT, UP0, 0x40, 0x0 ;  /* 0x000000000000781c */ /* 0x000fe20003f4e808 */
[----:B------:R-:W-:Y:S01]  /*32b90*/  IMAD R13, R2, UR4, R13 ;  /* 0x00000004020d7c24 */ /* 0x000fe2000f8e020d */
[----:B------:R-:W-:Y:S01]  /*32ba0*/  ULDC UR4, c[0x0][0x610] ;  /* 0x0001840000047ab9 */ /* 0x000fe20000000800 */
[----:B------:R-:W-:Y:S01]  /*32bb0*/  LOP3.LUT R2, R11, UR21, RZ, 0xc0, !PT ;  /* 0x000000150b027c12 */ /* 0x000fe2000f8ec0ff */
[----:B------:R-:W-:Y:S01]  /*32bc0*/  IMAD R8, R5, UR4, R8 ;  /* 0x0000000405087c24 */ /* 0x000fe2000f8e0208 */
[----:B------:R-:W-:-:S03]  /*32bd0*/  ULDC UR4, c[0x0][0x600] ;  /* 0x0001800000047ab9 */ /* 0x000fc60000000800 */
[----:B------:R-:W-:-:S05]  /*32be0*/  IMAD R13, R13, UR4, R2 ;  /* 0x000000040d0d7c24 */ /* 0x000fca000f8e0202 */
[----:B------:R-:W-:Y:S02]  /*32bf0*/  SEL R2, R13, R8, P1 ;  /* 0x000000080d027207 */ /* 0x000fe40000800000 */
[----:B------:R-:W-:-:S07]  /*32c00*/  SEL R3, R8, R13, P2 ;  /* 0x0000000d08037207 */ /* 0x000fce0001000000 */
.L_x_553:
[----:B------:R-:W-:Y:S05]  /*32c10*/  BSYNC B1 ;  /* 0x0000000000017941 */ /* 0x000fea0003800000 */
.L_x_552:
[----:B------:R-:W-:-:S13]  /*32c20*/  LOP3.LUT P1, RZ, R4, 0xff, RZ, 0xc0, !PT ;  /* 0x000000ff04ff7812 */ /* 0x000fda000782c0ff */
[----:B------:R-:W-:Y:S05]  /*32c30*/  @P1 BRA `(.L_x_556) ;  /* 0xfffffff000a41947 */ /* 0x000fea000383ffff */
[----:B------:R-:W-:Y:S05]  /*32c40*/  BSYNC B0 ;  /* 0x0000000000007941 */ /* 0x000fea0003800000 */
.L_x_544:
[----:B------:R-:W-:-:S03]  /*32c50*/  UMOV UR4, 0xffffffff ;  /* 0xffffffff00047882 */ /* 0x000fc60000000000 */
[----:B------:R-:W-:Y:S05]  /*32c60*/  BRA.DIV UR4, `(.L_x_557) ;  /* 0x00000006041c7947 */ /* 0x000fea000b800000 */
[----:B------:R-:W-:-:S13]  /*32c70*/  ELECT P6, URZ, PT ;  /* 0x00000000003f782f */ /* 0x000fda00038c0000 */
.L_x_571:
[----:B------:R-:W-:Y:S04]  /*32c80*/  BSSY B0, `(.L_x_558) ;  /* 0x000002c000007945 */ /* 0x000fe80003800000 */
[----:B------:R-:W-:Y:S05]  /*32c90*/  @!P6 BRA `(.L_x_559) ;  /* 0x0000000000a8e947 */ /* 0x000fea0003800000 */
[----:B------:R-:W-:-:S04]  /*32ca0*/  ULOP3.LUT UR4, UR37, 0x2, URZ, 0xfc, !UPT ;  /* 0x0000000225047892 */ /* 0x000fc8000f8efc3f */
[----:B------:R-:W-:-:S06]  /*32cb0*/  UISETP.NE.AND UP0, UPT, UR4, 0x3, UPT ;  /* 0x000000030400788c */ /* 0x000fcc000bf05270 */
[----:B------:R-:W-:-:S13]  /*32cc0*/  PLOP3.LUT P0, PT, PT, PT, UP0, 0x80, 0x0 ;  /* 0x000000000000781c */ /* 0x000fda0003f0f008 */
[----:B------:R-:W-:Y:S05]  /*32cd0*/  @!P0 BRA `(.L_x_560) ;  /* 0x0000000000048947 */ /* 0x000fea0003800000 */
[----:B------:R-:W-:Y:S01]  /*32ce0*/  BPT.TRAP 0x1 ;  /* 0x000000040000795c */ /* 0x000fe20000300000 */
.L_x_560:
[----:B------:R-:W0:Y:S01]  /*32cf0*/  S2R R3, SR_CgaCtaId ;  /* 0x0000000000037919 */ /* 0x000e220000008800 */
[----:B------:R-:W-:-:S04]  /*32d00*/  MOV R0, 0x400 ;  /* 0x0000040000007802 */ /* 0x000fc80000000f00 */
[----:B0-----:R-:W-:Y:S02]  /*32d10*/  LEA R3, R3, R0, 0x18 ;  /* 0x0000000003037211 */ /* 0x001fe400078ec0ff */
[----:B------:R-:W-:Y:S02]  /*32d20*/  SHF.L.U32 R0, R7, 0x1f, RZ ;  /* 0x0000001f07007819 */ /* 0x000fe400000006ff */
[----:B------:R-:W-:-:S05]  /*32d30*/  IADD3 R3, R3, 0x20, RZ ;  /* 0x0000002003037810 */ /* 0x000fca0007ffe0ff */
[----:B------:R-:W-:-:S04]  /*32d40*/  IMAD R5, R6, 0x8, R3 ;  /* 0x0000000806057824 */ /* 0x000fc800078e0203 */
[----:B------:R-:W0:Y:S02]  /*32d50*/  SYNCS.PHASECHK.TRANS64.TRYWAIT P0, [R5+URZ], R0 ;  /* 0x00000000050075a7 */ /* 0x000e24000800017f */
[----:B0-----:R-:W-:Y:S05]  /*32d60*/  @!P0 BRA `(.L_x_561) ;  /* 0x0000000000fc8947 */ /* 0x001fea0003800000 */
.L_x_572:
[----:B------:R-:W-:-:S04]  /*32d70*/  IADD3 R6, R6, 0x1, RZ ;  /* 0x0000000106067810 */ /* 0x000fc80007ffe0ff */
[----:B------:R-:W-:-:S04]  /*32d80*/  ISETP.NE.AND P0, PT, R6, 0x4, PT ;  /* 0x000000040600780c */ /* 0x000fc80003f05270 */
[----:B0-----:R-:W-:Y:S02]  /*32d90*/  SEL R0, RZ, 0x1, P0 ;  /* 0x00000001ff007807 */ /* 0x001fe40000000000 */
[----:B------:R-:W-:Y:S02]  /*32da0*/  SEL R6, R6, RZ, P0 ;  /* 0x000000ff06067207 */ /* 0x000fe40000000000 */
[----:B------:R-:W-:-:S03]  /*32db0*/  LOP3.LUT R7, R7, R0, RZ, 0x3c, !PT ;  /* 0x0000000007077212 */ /* 0x000fc600078e3cff */
[----:B------:R-:W-:Y:S01]  /*32dc0*/  IMAD R5, R6, 0x8, R3 ;  /* 0x0000000806057824 */ /* 0x000fe200078e0203 */
[----:B------:R-:W-:-:S04]  /*32dd0*/  SHF.L.U32 R0, R7, 0x1f, RZ ;  /* 0x0000001f07007819 */ /* 0x000fc800000006ff */
[----:B------:R-:W0:Y:S02]  /*32de0*/  SYNCS.PHASECHK.TRANS64.TRYWAIT P0, [R5+URZ], R0 ;  /* 0x00000000050075a7 */ /* 0x000e24000800017f */
[----:B0-----:R-:W-:Y:S05]  /*32df0*/  @!P0 BRA `(.L_x_562) ;  /* 0x0000000000ec8947 */ /* 0x001fea0003800000 */
.L_x_573:
[----:B0-----:R-:W-:-:S04]  /*32e00*/  IADD3 R0, R6, 0x1, RZ ;  /* 0x0000000106007810 */ /* 0x001fc80007ffe0ff */
[----:B------:R-:W-:-:S04]  /*32e10*/  ISETP.NE.AND P0, PT, R0, 0x4, PT ;  /* 0x000000040000780c */ /* 0x000fc80003f05270 */
[----:B------:R-:W-:Y:S02]  /*32e20*/  SEL R2, RZ, 0x1, P0 ;  /* 0x00000001ff027807 */ /* 0x000fe40000000000 */
[----:B------:R-:W-:Y:S02]  /*32e30*/  SEL R4, R0, RZ, P0 ;  /* 0x000000ff00047207 */ /* 0x000fe40000000000 */
[----:B------:R-:W-:-:S03]  /*32e40*/  LOP3.LUT R7, R7, R2, RZ, 0x3c, !PT ;  /* 0x0000000207077212 */ /* 0x000fc600078e3cff */
[----:B------:R-:W-:Y:S01]  /*32e50*/  IMAD R5, R4, 0x8, R3 ;  /* 0x0000000804057824 */ /* 0x000fe200078e0203 */
[----:B------:R-:W-:-:S04]  /*32e60*/  SHF.L.U32 R0, R7, 0x1f, RZ ;  /* 0x0000001f07007819 */ /* 0x000fc800000006ff */
[----:B------:R-:W0:Y:S02]  /*32e70*/  SYNCS.PHASECHK.TRANS64.TRYWAIT P0, [R5+URZ], R0 ;  /* 0x00000000050075a7 */ /* 0x000e24000800017f */
[----:B0-----:R-:W-:Y:S05]  /*32e80*/  @!P0 BRA `(.L_x_563) ;  /* 0x0000000000dc8947 */ /* 0x001fea0003800000 */
.L_x_574:
[----:B0-----:R-:W-:-:S04]  /*32e90*/  IADD3 R0, R4, 0x1, RZ ;  /* 0x0000000104007810 */ /* 0x001fc80007ffe0ff */
[----:B------:R-:W-:-:S04]  /*32ea0*/  ISETP.NE.AND P0, PT, R0, 0x4, PT ;  /* 0x000000040000780c */ /* 0x000fc80003f05270 */
[----:B------:R-:W-:Y:S02]  /*32eb0*/  SEL R2, RZ, 0x1, P0 ;  /* 0x00000001ff027807 */ /* 0x000fe40000000000 */
[----:B------:R-:W-:Y:S02]  /*32ec0*/  SEL R0, R0, RZ, P0 ;  /* 0x000000ff00007207 */ /* 0x000fe40000000000 */
[----:B------:R-:W-:-:S03]  /*32ed0*/  LOP3.LUT R2, R7, R2, RZ, 0x3c, !PT ;  /* 0x0000000207027212 */ /* 0x000fc600078e3cff */
[----:B------:R-:W-:Y:S01]  /*32ee0*/  IMAD R3, R0, 0x8, R3 ;  /* 0x0000000800037824 */ /* 0x000fe200078e0203 */
[----:B------:R-:W-:-:S07]  /*32ef0*/  SHF.L.U32 R0, R2, 0x1f, RZ ;  /* 0x0000001f02007819 */ /* 0x000fce00000006ff */
.L_x_564:
[----:B0-----:R0:W1:Y:S02]  /*32f00*/  SYNCS.PHASECHK.TRANS64.TRYWAIT P0, [R3+URZ], R0 ;  /* 0x00000000030075a7 */ /* 0x001064000800017f */
[----:B-1----:R-:W-:Y:S05]  /*32f10*/  @!P0 NANOSLEEP.SYNCS 0x989680 ;  /* 0x009896800000895d */ /* 0x002fea0003900000 */
[----:B------:R-:W1:Y:S02]  /*32f20*/  @!P0 SYNCS.PHASECHK.TRANS64 P0, [R3+URZ], R0 ;  /* 0x00000000030085a7 */ /* 0x000e64000800007f */
[----:B-1----:R-:W-:Y:S05]  /*32f30*/  @!P0 BRA `(.L_x_564) ;  /* 0xfffffffc00f08947 */ /* 0x002fea000383ffff */
.L_x_559:
[----:B------:R-:W-:Y:S05]  /*32f40*/  BSYNC B0 ;  /* 0x0000000000007941 */ /* 0x000fea0003800000 */
.L_x_558:
[----:B------:R-:W-:Y:S05]  /*32f50*/  EXIT ;  /* 0x000000000000794d */ /* 0x000fea0003800000 */
.L_x_17:
[----:B-1----:R1:W4:Y:S02]  /*32f60*/  SYNCS.PHASECHK.TRANS64.TRYWAIT P1, [R3+URZ], R0 ;  /* 0x00000000030075a7 */ /* 0x002324000802017f */
[----:B----4-:R-:W-:Y:S05]  /*32f70*/  @!P1 NANOSLEEP.SYNCS 0x989680 ;  /* 0x009896800000995d */ /* 0x010fea0003900000 */
[----:B------:R-:W4:Y:S02]  /*32f80*/  @!P1 SYNCS.PHASECHK.TRANS64 P1, [R3+URZ], R0 ;  /* 0x00000000030095a7 */ /* 0x000f24000802007f */
[----:B----4-:R-:W-:Y:S05]  /*32f90*/  @!P1 BRA `(.L_x_17) ;  /* 0xfffffffc00f09947 */ /* 0x010fea000383ffff */
[----:B------:R-:W-:Y:S05]  /*32fa0*/  BRA `(.L_x_16) ;  /* 0xfffffce400187947 */ /* 0x000fea000383ffff */
.L_x_22:
[----:B-1----:R-:W-:-:S04]  /*32fb0*/  MOV R4, UR10 ;  /* 0x0000000a00047c02 */ /* 0x002fc80008000f00 */
[----:B------:R1:W2:Y:S03]  /*32fc0*/  SYNCS.PHASECHK.TRANS64.TRYWAIT P1, [R4+URZ], R3 ;  /* 0x00000003040075a7 */ /* 0x0002a6000802017f */
[----:B--2---:R-:W-:Y:S05]  /*32fd0*/  @!P1 NANOSLEEP.SYNCS 0x989680 ;  /* 0x009896800000995d */ /* 0x004fea0003900000 */
[----:B------:R-:W2:Y:S02]  /*32fe0*/  @!P1 SYNCS.PHASECHK.TRANS64 P1, [R4+URZ], R3 ;  /* 0x00000003040095a7 */ /* 0x000ea4000802007f */
[----:B--2---:R-:W-:Y:S05]  /*32ff0*/  @!P1 BRA `(.L_x_22) ;  /* 0xfffffffc00ec9947 */ /* 0x004fea000383ffff */
[----:B------:R-:W-:Y:S05]  /*33000*/  BRA `(.L_x_21) ;  /* 0xfffffdd8007c7947 */ /* 0x000fea000383ffff */
.L_x_545:
[----:B------:R-:W-:Y:S01]  /*33010*/  BSSY B1, `(.L_x_565) ;  /* 0x0000006000017945 */ /* 0x000fe20003800000 */
[----:B------:R-:W-:-:S07]  /*33020*/  IMAD.MOV.U32 R15, RZ, RZ, -0x1 ;  /* 0xffffffffff0f7424 */ /* 0x000fce00078e00ff */
[----:B------:R-:W-:Y:S05]  /*33030*/  WARPSYNC.COLLECTIVE R15, `(.L_x_566) ;  /* 0x000000000f0c7348 */ /* 0x000fea0003c00000 */
[----:B------:R-:W-:Y:S02]  /*33040*/  ELECT P6, UR62, PT ;  /* 0x00000000003e782f */ /* 0x000fe400038c0000 */
[----:B------:R-:W-:Y:S01]  /*33050*/  MOV R14, UR62 ;  /* 0x0000003e000e7c02 */ /* 0x000fe20008000f00 */
[----:B------:R-:W-:Y:S10]  /*33060*/  ENDCOLLECTIVE ;  /* 0x000000000000791b */ /* 0x000ff40003800000 */
.L_x_566:
[----:B------:R-:W-:Y:S05]  /*33070*/  BSYNC B1 ;  /* 0x0000000000017941 */ /* 0x000fea0003800000 */
.L_x_565:
[----:B------:R-:W-:Y:S05]  /*33080*/  BRA `(.L_x_567) ;  /* 0xffffffec009c7947 */ /* 0x000fea000383ffff */
.L_x_548:
[----:B-1----:R1:W2:Y:S02]  /*33090*/  SYNCS.PHASECHK.TRANS64.TRYWAIT P1, [R14+URZ+0x20], R11 ;  /* 0x0000200b0e0075a7 */ /* 0x0022a4000802017f */
[----:B--2---:R-:W-:Y:S05]  /*330a0*/  @!P1 NANOSLEEP.SYNCS 0x989680 ;  /* 0x009896800000995d */ /* 0x004fea0003900000 */
[----:B------:R-:W2:Y:S02]  /*330b0*/  @!P1 SYNCS.PHASECHK.TRANS64 P1, [R14+URZ+0x20], R11 ;  /* 0x0000200b0e0095a7 */ /* 0x000ea4000802007f */
[----:B--2---:R-:W-:Y:S05]  /*330c0*/  @!P1 BRA `(.L_x_548) ;  /* 0xfffffffc00f09947 */ /* 0x004fea000383ffff */
[----:B------:R-:W-:Y:S05]  /*330d0*/  BRA `(.L_x_568) ;  /* 0xffffffec00d07947 */ /* 0x000fea000383ffff */
.L_x_557:
[----:B------:R-:W-:Y:S01]  /*330e0*/  BSSY B0, `(.L_x_569) ;  /* 0x0000006000007945 */ /* 0x000fe20003800000 */
[----:B------:R-:W-:-:S07]  /*330f0*/  MOV R15, 0xffffffff ;  /* 0xffffffff000f7802 */ /* 0x000fce0000000f00 */
[----:B------:R-:W-:Y:S05]  /*33100*/  WARPSYNC.COLLECTIVE R15, `(.L_x_570) ;  /* 0x000000000f0c7348 */ /* 0x000fea0003c00000 */
[----:B------:R-:W-:Y:S02]  /*33110*/  ELECT P6, UR62, PT ;  /* 0x00000000003e782f */ /* 0x000fe400038c0000 */
[----:B------:R-:W-:Y:S01]  /*33120*/  MOV R14, UR62 ;  /* 0x0000003e000e7c02 */ /* 0x000fe20008000f00 */
[----:B------:R-:W-:Y:S10]  /*33130*/  ENDCOLLECTIVE ;  /* 0x000000000000791b */ /* 0x000ff40003800000 */
.L_x_570:
[----:B------:R-:W-:Y:S05]  /*33140*/  BSYNC B0 ;  /* 0x0000000000007941 */ /* 0x000fea0003800000 */
.L_x_569:
[----:B------:R-:W-:Y:S05]  /*33150*/  BRA `(.L_x_571) ;  /* 0xfffffff800c87947 */ /* 0x000fea000383ffff */
.L_x_561:
[----:B0-----:R0:W1:Y:S02]  /*33160*/  SYNCS.PHASECHK.TRANS64.TRYWAIT P0, [R5+URZ], R0 ;  /* 0x00000000050075a7 */ /* 0x001064000800017f */
[----:B-1----:R-:W-:Y:S05]  /*33170*/  @!P0 NANOSLEEP.SYNCS 0x989680 ;  /* 0x009896800000895d */ /* 0x002fea0003900000 */
[----:B------:R-:W1:Y:S02]  /*33180*/  @!P0 SYNCS.PHASECHK.TRANS64 P0, [R5+URZ], R0 ;  /* 0x00000000050085a7 */ /* 0x000e64000800007f */
[----:B-1----:R-:W-:Y:S05]  /*33190*/  @!P0 BRA `(.L_x_561) ;  /* 0xfffffffc00f08947 */ /* 0x002fea000383ffff */
[----:B------:R-:W-:Y:S05]  /*331a0*/  BRA `(.L_x_572) ;  /* 0xfffffff800f07947 */ /* 0x000fea000383ffff */
.L_x_562:
[----:B0-----:R0:W1:Y:S02]  /*331b0*/  SYNCS.PHASECHK.TRANS64.TRYWAIT P0, [R5+URZ], R0 ;  /* 0x00000000050075a7 */ /* 0x001064000800017f */
[----:B-1----:R-:W-:Y:S05]  /*331c0*/  @!P0 NANOSLEEP.SYNCS 0x989680 ;  /* 0x009896800000895d */ /* 0x002fea0003900000 */
[----:B------:R-:W1:Y:S02]  /*331d0*/  @!P0 SYNCS.PHASECHK.TRANS64 P0, [R5+URZ], R0 ;  /* 0x00000000050085a7 */ /* 0x000e64000800007f */
[----:B-1----:R-:W-:Y:S05]  /*331e0*/  @!P0 BRA `(.L_x_562) ;  /* 0xfffffffc00f08947 */ /* 0x002fea000383ffff */
[----:B------:R-:W-:Y:S05]  /*331f0*/  BRA `(.L_x_573) ;  /* 0xfffffffc00007947 */ /* 0x000fea000383ffff */
.L_x_563:
[----:B0-----:R0:W1:Y:S02]  /*33200*/  SYNCS.PHASECHK.TRANS64.TRYWAIT P0, [R5+URZ], R0 ;  /* 0x00000000050075a7 */ /* 0x001064000800017f */
[----:B-1----:R-:W-:Y:S05]  /*33210*/  @!P0 NANOSLEEP.SYNCS 0x989680 ;  /* 0x009896800000895d */ /* 0x002fea0003900000 */
[----:B------:R-:W1:Y:S02]  /*33220*/  @!P0 SYNCS.PHASECHK.TRANS64 P0, [R5+URZ], R0 ;  /* 0x00000000050085a7 */ /* 0x000e64000800007f */
[----:B-1----:R-:W-:Y:S05]  /*33230*/  @!P0 BRA `(.L_x_563) ;  /* 0xfffffffc00f08947 */ /* 0x002fea000383ffff */
[----:B------:R-:W-:Y:S05]  /*33240*/  BRA `(.L_x_574) ;  /* 0xfffffffc00107947 */ /* 0x000fea000383ffff */
.L_x_575:
[----:B------:R-:W-:-:S00]  /*33250*/  BRA `(.L_x_575) ;  /* 0xfffffffc00fc7947 */ /* 0x000fc0000383ffff */
[----:B------:R-:W-:-:S00]  /*33260*/  NOP ;  /* 0x0000000000007918 */ /* 0x000fc00000000000 */
        /* <DEDUP_REMOVED lines=9> */
.L_x_576:


//--------------------- .nv.global.init           --------------------------
	.section	.nv.global.init,"aw",@progbits
.nv.global.init:
	.type		$str$22,@object
	.size		$str$22,($str$23 - $str$22)
$str$22:
        /*0000*/ 	.byte	0x6b, 0x5f, 0x74, 0x69, 0x6c, 0x65, 0x5f, 0x63, 0x6f, 0x75, 0x6e, 0x74, 0x20, 0x3e, 0x3d, 0x20
        /*0010*/ 	.byte	0x31, 0x00
	.type		$str$23,@object
	.size		$str$23,(__unnamed_1 - $str$23)
$str$23:
        /*0012*/ 	.byte	0x2f, 0x74, 0x6d, 0x70, 0x2f, 0x63, 0x75, 0x74, 0x6c, 0x61, 0x73, 0x73, 0x5f, 0x73, 0x77, 0x65
        /*0022*/ 	.byte	0x65, 0x70, 0x5f, 0x73, 0x72, 0x63, 0x2f, 0x69, 0x6e, 0x63, 0x6c, 0x75, 0x64, 0x65, 0x2f, 0x63
        /*0032*/ 	.byte	0x75, 0x74, 0x6c, 0x61, 0x73, 0x73, 0x2f, 0x67, 0x65, 0x6d, 0x6d, 0x2f, 0x63, 0x6f, 0x6c, 0x6c
        /*0042*/ 	.byte	0x65, 0x63, 0x74, 0x69, 0x76, 0x65, 0x2f, 0x73, 0x6d, 0x39, 0x30, 0x5f, 0x6d, 0x6d, 0x61, 0x5f
        /*0052*/ 	.byte	0x74, 0x6d, 0x61, 0x5f, 0x67, 0x6d, 0x6d, 0x61, 0x5f, 0x73, 0x73, 0x5f, 0x77, 0x61, 0x72, 0x70
        /*0062*/ 	.byte	0x73, 0x70, 0x65, 0x63, 0x69, 0x61, 0x6c, 0x69, 0x7a, 0x65, 0x64, 0x2e, 0x68, 0x70, 0x70, 0x00
	.type		__unnamed_1,@object
	.size		__unnamed_1,(.L_0 - __unnamed_1)
__unnamed_1:
        /* <DEDUP_REMOVED lines=178> */
        /*0b92*/ 	.byte	0x79, 0x5d, 0x00
.L_0:


//--------------------- .nv.shared._ZN7cutlass13device_kernelINS_4gemm6kernel13GemmUniversalIN4cute5tupleIJiiiiEEENS1_10collective13CollectiveMmaINS1_34MainloopSm90TmaGmmaWarpSpecializedILi4ENS5_IJNS4_1CILi1EEESB_SB_EEENS1_35KernelTmaWarpSpecializedCooperativeEEENS5_IJNSA_ILi256EEESF_NSA_ILi128EEEEEENS_10tfloat32_tENS5_IJlSB_lEEESI_SJ_NS4_8TiledMMAINS4_8MMA_AtomIJNS4_4SM904GMMA30MMA_64x256x8_F32TF32TF32_SS_TNILNSN_7ScaleInE1ELSP_1EEEEEENS4_6LayoutINS5_IJNSA_ILi2EEESB_SB_EEENS5_IJSB_NSA_ILi0EEESV_EEEEENS5_IJNS4_10UnderscoreESY_SY_EEEEENS4_13SM90_TMA_LOADENS4_14ComposedLayoutINS4_7SwizzleILi3ELi4ELi3EEENS4_18smem_ptr_flag_bitsILi32EEENSS_INS5_IJNSA_ILi8EEENSA_ILi32EEEEEENS5_IJS18_SB_EEEEEEEvNS4_8identityES11_S1C_vS1D_EENS_8epilogue10collective6detail29Sm90TmaWarpSpecializedAdapterINS1G_15DefaultEpilogueISI_SJ_SJ_NS1F_6thread17LinearCombinationISI_Li1EffLNS1K_9ScaleType4KindE0ELNS_15FloatRoundStyleE2ESI_EENS1_15EpilogueDefaultEEEEEvvEEEEvNT_6ParamsE --------------------------
	.section	.nv.shared._ZN7cutlass13device_kernelINS_4gemm6kernel13GemmUniversalIN4cute5tupleIJiiiiEEENS1_10collective13CollectiveMmaINS1_34MainloopSm90TmaGmmaWarpSpecializedILi4ENS5_IJNS4_1CILi1EEESB_SB_EEENS1_35KernelTmaWarpSpecializedCooperativeEEENS5_IJNSA_ILi256EEESF_NSA_ILi128EEEEEENS_10tfloat32_tENS5_IJlSB_lEEESI_SJ_NS4_8TiledMMAINS4_8MMA_AtomIJNS4_4SM904GMMA30MMA_64x256x8_F32TF32TF32_SS_TNILNSN_7ScaleInE1ELSP_1EEEEEENS4_6LayoutINS5_IJNSA_ILi2EEESB_SB_EEENS5_IJSB_NSA_ILi0EEESV_EEEEENS5_IJNS4_10UnderscoreESY_SY_EEEEENS4_13SM90_TMA_LOADENS4_14ComposedLayoutINS4_7SwizzleILi3ELi4ELi3EEENS4_18smem_ptr_flag_bitsILi32EEENSS_INS5_IJNSA_ILi8EEENSA_ILi32EEEEEENS5_IJS18_SB_EEEEEEEvNS4_8identityES11_S1C_vS1D_EENS_8epilogue10collective6detail29Sm90TmaWarpSpecializedAdapterINS1G_15DefaultEpilogueISI_SJ_SJ_NS1F_6thread17LinearCombinationISI_Li1EffLNS1K_9ScaleType4KindE0ELNS_15FloatRoundStyleE2ESI_EENS1_15EpilogueDefaultEEEEEvvEEEEvNT_6ParamsE,"aw",@nobits
	.sectionflags	@""
	.align	16
	.zero		1024


//--------------------- .nv.shared.reserved.0     --------------------------
	.section	.nv.shared.reserved.0,"aw",@nobits
	.weak		__nv_reservedSMEM_offset_0_alias
	.size		__nv_reservedSMEM_offset_0_alias, 0, 0
	.other		__nv_reservedSMEM_offset_0_alias,@"STO_CUDA_RESERVED_SHARED STV_DEFAULT"
__nv_reservedSMEM_offset_0_alias:
	.zero		0


//--------------------- .nv.global                --------------------------
	.section	.nv.global,"aw",@nobits
.nv.global:
	.type		_ZN39_INTERNAL_3dfa1340_4_k_cu_edba22a0_64004cute1_E,@object
	.size		_ZN39_INTERNAL_3dfa1340_4_k_cu_edba22a0_64004cute1_E,(_ZN39_INTERNAL_3dfa1340_4_k_cu_edba22a0_64004cuda3std3__45__cpo6cbeginE - _ZN39_INTERNAL_3dfa1340_4_k_cu_edba22a0_64004cute1_E)
_ZN39_INTERNAL_3dfa1340_4_k_cu_edba22a0_64004cute1_E:
	.zero		1
	.type		_ZN39_INTERNAL_3dfa1340_4_k_cu_edba22a0_64004cuda3std3__45__cpo6cbeginE,@object
	.size		_ZN39_INTERNAL_3dfa1340_4_k_cu_edba22a0_64004cuda3std3__45__cpo6cbeginE,(_ZN39_INTERNAL_3dfa1340_4_k_cu_edba22a0_64004cuda3std3__48in_placeE - _ZN39_INTERNAL_3dfa1340_4_k_cu_edba22a0_64004cuda3std3__45__cpo6cbeginE)
_ZN39_INTERNAL_3dfa1340_4_k_cu_edba22a0_64004cuda3std3__45__cpo6cbeginE:
	.zero		1
	.type		_ZN39_INTERNAL_3dfa1340_4_k_cu_edba22a0_64004cuda3std3__48in_placeE,@object
	.size		_ZN39_INTERNAL_3dfa1340_4_k_cu_edba22a0_64004cuda3std3__48in_placeE,(_ZN39_INTERNAL_3dfa1340_4_k_cu_edba22a0_64004cuda3std6ranges3__45__cpo9iter_moveE - _ZN39_INTERNAL_3dfa1340_4_k_cu_edba22a0_64004cuda3std3__48in_placeE)
_ZN39_INTERNAL_3dfa1340_4_k_cu_edba22a0_64004cuda3std3__48in_placeE:
	.zero		1
	.type		_ZN39_INTERNAL_3dfa1340_4_k_cu_edba22a0_64004cuda3std6ranges3__45__cpo9iter_moveE,@object
	.size		_ZN39_INTERNAL_3dfa1340_4_k_cu_edba22a0_64004cuda3std6ranges3__45__cpo9iter_moveE,(_ZN39_INTERNAL_3dfa1340_4_k_cu_edba22a0_64004cuda3std3__45__cpo5beginE - _ZN39_INTERNAL_3dfa1340_4_k_cu_edba22a0_64004cuda3std6ranges3__45__cpo9iter_moveE)
_ZN39_INTERNAL_3dfa1340_4_k_cu_edba22a0_64004cuda3std6ranges3__45__cpo9iter_moveE:
	.zero		1
	.type		_ZN39_INTERNAL_3dfa1340_4_k_cu_edba22a0_64004cuda3std3__45__cpo5beginE,@object
	.size		_ZN39_INTERNAL_3dfa1340_4_k_cu_edba22a0_64004cuda3std3__45__cpo5beginE,(_ZN39_INTERNAL_3dfa1340_4_k_cu_edba22a0_64004cuda3std3__441_GLOBAL__N__3dfa1340_4_k_cu_edba22a0_64006ignoreE - _ZN39_INTERNAL_3dfa1340_4_k_cu_edba22a0_64004cuda3std3__45__cpo5beginE)
_ZN39_INTERNAL_3dfa1340_4_k_cu_edba22a0_64004cuda3std3__45__cpo5beginE:
	.zero		1
	.type		_ZN39_INTERNAL_3dfa1340_4_k_cu_edba22a0_64004cuda3std3__441_GLOBAL__N__3dfa1340_4_k_cu_edba22a0_64006ignoreE,@object
	.size		_ZN39_INTERNAL_3dfa1340_4_k_cu_edba22a0_64004cuda3std3__441_GLOBAL__N__3dfa1340_4_k_cu_edba22a0_64006ignoreE,(_ZN39_INTERNAL_3dfa1340_4_k_cu_edba22a0_64004cute7productE - _ZN39_INTERNAL_3dfa1340_4_k_cu_edba22a0_64004cuda3std3__441_GLOBAL__N__3dfa1340_4_k_cu_edba22a0_64006ignoreE)
_ZN39_INTERNAL_3dfa1340_4_k_cu_edba22a0_64004cuda3std3__441_GLOBAL__N__3dfa1340_4_k_cu_edba22a0_64006ignoreE:
	.zero		1
	.type		_ZN39_INTERNAL_3dfa1340_4_k_cu_edba22a0_64004cute7productE,@object
	.size		_ZN39_INTERNAL_3dfa1340_4_k_cu_edba22a0_64004cute7productE,(_ZN39_INTERNAL_3dfa1340_4_k_cu_edba22a0_64004cuda3std3__45__cpo3endE - _ZN39_INTERNAL_3dfa1340_4_k_cu_edba22a0_64004cute7productE)
_ZN39_INTERNAL_3dfa1340_4_k_cu_edba22a0_64004cute7productE:
	.zero		1
	.type		_ZN39_INTERNAL_3dfa1340_4_k_cu_edba22a0_64004cuda3std3__45__cpo3endE,@object
	.size		_ZN39_INTERNAL_3dfa1340_4_k_cu_edba22a0_64004cuda3std3__45__cpo3endE,(_ZN39_INTERNAL_3dfa1340_4_k_cu_edba22a0_64004cuda3std3__419piecewise_constructE - _ZN39_INTERNAL_3dfa1340_4_k_cu_edba22a0_64004cuda3std3__45__cpo3endE)
_ZN39_INTERNAL_3dfa1340_4_k_cu_edba22a0_64004cuda3std3__45__cpo3endE:
	.zero		1
	.type		_ZN39_INTERNAL_3dfa1340_4_k_cu_edba22a0_64004cuda3std3__419piecewise_constructE,@object
	.size		_ZN39_INTERNAL_3dfa1340_4_k_cu_edba22a0_64004cuda3std3__419piecewise_constructE,(_ZN39_INTERNAL_3dfa1340_4_k_cu_edba22a0_64004cuda3std3__45__cpo4cendE - _ZN39_INTERNAL_3dfa1340_4_k_cu_edba22a0_64004cuda3std3__419piecewise_constructE)
_ZN39_INTERNAL_3dfa1340_4_k_cu_edba22a0_64004cuda3std3__419piecewise_constructE:
	.zero		1
	.type		_ZN39_INTERNAL_3dfa1340_4_k_cu_edba22a0_64004cuda3std3__45__cpo4cendE,@object
	.size		_ZN39_INTERNAL_3dfa1340_4_k_cu_edba22a0_64004cuda3std3__45__cpo4cendE,(_ZN39_INTERNAL_3dfa1340_4_k_cu_edba22a0_64004cuda3std6ranges3__45__cpo4swapE - _ZN39_INTERNAL_3dfa1340_4_k_cu_edba22a0_64004cuda3std3__45__cpo4cendE)
_ZN39_INTERNAL_3dfa1340_4_k_cu_edba22a0_64004cuda3std3__45__cpo4cendE:
	.zero		1
	.type		_ZN39_INTERNAL_3dfa1340_4_k_cu_edba22a0_64004cuda3std6ranges3__45__cpo4swapE,@object
	.size		_ZN39_INTERNAL_3dfa1340_4_k_cu_edba22a0_64004cuda3std6ranges3__45__cpo4swapE,(.L_8 - _ZN39_INTERNAL_3dfa1340_4_k_cu_edba22a0_64004cuda3std6ranges3__45__cpo4swapE)
_ZN39_INTERNAL_3dfa1340_4_k_cu_edba22a0_64004cuda3std6ranges3__45__cpo4swapE:
	.zero		1
.L_8:


//--------------------- .nv.constant0._ZN7cutlass13device_kernelINS_4gemm6kernel13GemmUniversalIN4cute5tupleIJiiiiEEENS1_10collective13CollectiveMmaINS1_34MainloopSm90TmaGmmaWarpSpecializedILi4ENS5_IJNS4_1CILi1EEESB_SB_EEENS1_35KernelTmaWarpSpecializedCooperativeEEENS5_IJNSA_ILi256EEESF_NSA_ILi128EEEEEENS_10tfloat32_tENS5_IJlSB_lEEESI_SJ_NS4_8TiledMMAINS4_8MMA_AtomIJNS4_4SM904GMMA30MMA_64x256x8_F32TF32TF32_SS_TNILNSN_7ScaleInE1ELSP_1EEEEEENS4_6LayoutINS5_IJNSA_ILi2EEESB_SB_EEENS5_IJSB_NSA_ILi0EEESV_EEEEENS5_IJNS4_10UnderscoreESY_SY_EEEEENS4_13SM90_TMA_LOADENS4_14ComposedLayoutINS4_7SwizzleILi3ELi4ELi3EEENS4_18smem_ptr_flag_bitsILi32EEENSS_INS5_IJNSA_ILi8EEENSA_ILi32EEEEEENS5_IJS18_SB_EEEEEEEvNS4_8identityES11_S1C_vS1D_EENS_8epilogue10collective6detail29Sm90TmaWarpSpecializedAdapterINS1G_15DefaultEpilogueISI_SJ_SJ_NS1F_6thread17LinearCombinationISI_Li1EffLNS1K_9ScaleType4KindE0ELNS_15FloatRoundStyleE2ESI_EENS1_15EpilogueDefaultEEEEEvvEEEEvNT_6ParamsE --------------------------
	.section	.nv.constant0._ZN7cutlass13device_kernelINS_4gemm6kernel13GemmUniversalIN4cute5tupleIJiiiiEEENS1_10collective13CollectiveMmaINS1_34MainloopSm90TmaGmmaWarpSpecializedILi4ENS5_IJNS4_1CILi1EEESB_SB_EEENS1_35KernelTmaWarpSpecializedCooperativeEEENS5_IJNSA_ILi256EEESF_NSA_ILi128EEEEEENS_10tfloat32_tENS5_IJlSB_lEEESI_SJ_NS4_8TiledMMAINS4_8MMA_AtomIJNS4_4SM904GMMA30MMA_64x256x8_F32TF32TF32_SS_TNILNSN_7ScaleInE1ELSP_1EEEEEENS4_6LayoutINS5_IJNSA_ILi2EEESB_SB_EEENS5_IJSB_NSA_ILi0EEESV_EEEEENS5_IJNS4_10UnderscoreESY_SY_EEEEENS4_13SM90_TMA_LOADENS4_14ComposedLayoutINS4_7SwizzleILi3ELi4ELi3EEENS4_18smem_ptr_flag_bitsILi32EEENSS_INS5_IJNSA_ILi8EEENSA_ILi32EEEEEENS5_IJS18_SB_EEEEEEEvNS4_8identityES11_S1C_vS1D_EENS_8epilogue10collective6detail29Sm90TmaWarpSpecializedAdapterINS1G_15DefaultEpilogueISI_SJ_SJ_NS1F_6thread17LinearCombinationISI_Li1EffLNS1K_9ScaleType4KindE0ELNS_15FloatRoundStyleE2ESI_EENS1_15EpilogueDefaultEEEEEvvEEEEvNT_6ParamsE,"a",@progbits
	.sectionflags	@""
	.align	4
.nv.constant0._ZN7cutlass13device_kernelINS_4gemm6kernel13GemmUniversalIN4cute5tupleIJiiiiEEENS1_10collective13CollectiveMmaINS1_34MainloopSm90TmaGmmaWarpSpecializedILi4ENS5_IJNS4_1CILi1EEESB_SB_EEENS1_35KernelTmaWarpSpecializedCooperativeEEENS5_IJNSA_ILi256EEESF_NSA_ILi128EEEEEENS_10tfloat32_tENS5_IJlSB_lEEESI_SJ_NS4_8TiledMMAINS4_8MMA_AtomIJNS4_4SM904GMMA30MMA_64x256x8_F32TF32TF32_SS_TNILNSN_7ScaleInE1ELSP_1EEEEEENS4_6LayoutINS5_IJNSA_ILi2EEESB_SB_EEENS5_IJSB_NSA_ILi0EEESV_EEEEENS5_IJNS4_10UnderscoreESY_SY_EEEEENS4_13SM90_TMA_LOADENS4_14ComposedLayoutINS4_7SwizzleILi3ELi4ELi3EEENS4_18smem_ptr_flag_bitsILi32EEENSS_INS5_IJNSA_ILi8EEENSA_ILi32EEEEEENS5_IJS18_SB_EEEEEEEvNS4_8identityES11_S1C_vS1D_EENS_8epilogue10collective6detail29Sm90TmaWarpSpecializedAdapterINS1G_15DefaultEpilogueISI_SJ_SJ_NS1F_6thread17LinearCombinationISI_Li1EffLNS1K_9ScaleType4KindE0ELNS_15FloatRoundStyleE2ESI_EENS1_15EpilogueDefaultEEEEEvvEEEEvNT_6ParamsE:
	.zero		1664


//--------------------- SYMBOLS --------------------------

	.type		.nv.reservedSmem.offset0,@object
	.size		.nv.reservedSmem.offset0,0x4
	.type		__assertfail,@function
